	.target	sm_90a

	.elftype	@"ET_EXEC"


//--------------------- .note.nv.tkinfo           --------------------------
	.section	.note.nv.tkinfo,"",@"SHT_NOTE"
	.sectionflags	@"SHF_NOTE_NV_TKINFO"
	.tkinfo
        /*0018*/ 	.word	0x00000002
        /*0030*/ 	.string	""
        /*0030*/ 	.string	"ptxas"
        /*0030*/ 	.string	"Cuda compilation tools, release 13.0, V13.0.88"
        /*0030*/ 	.string	"Build cuda_13.0.r13.0/compiler.36424714_0"
        /*0030*/ 	.string	"-arch sm_90a -m 64 "



//--------------------- .note.nv.cuinfo           --------------------------
	.section	.note.nv.cuinfo,"",@"SHT_NOTE"
	.sectionflags	@"SHF_NOTE_NV_CUINFO"
        /*0018*/ 	.short	0x0002
        /*001a*/ 	.short	0x005a
        /*001c*/ 	.short	0x0082
	.zero		2


//--------------------- .nv.info                  --------------------------
	.section	.nv.info,"",@"SHT_CUDA_INFO"
	.align	4


	//----- nvinfo : EIATTR_REGCOUNT
	.align		4
        /*0000*/ 	.byte	0x04, 0x2f
        /*0002*/ 	.short	(.L_12 - .L_11)
	.align		4
.L_11:
        /*0004*/ 	.word	index@(_ZN7cutlass6KernelINS_4gemm6kernel13TrmmUniversalINS1_11threadblock13MmaMultistageINS1_9GemmShapeILi128ELi64ELi16EEENS_9transform11threadblock44PredicatedTileAccessIteratorTriangularMatrixINS_11MatrixShapeILi128ELi16EEEdNS_6layout8RowMajorELi1ENS8_29PitchLinearWarpRakedThreadMapINS_16PitchLinearShapeILi16ELi128EEELi256ENSG_ILi16ELi2EEELi1EEELNS_8SideModeE1ELNS_8FillModeE0ELNS_8DiagTypeE3ENS_5ArrayIdLi1ELb1EEEEENS9_25RegularTileAccessIteratorISC_dNSD_40RowMajorTensorOpMultiplicand64bCrosswiseELi1ESJ_Li8EEELNS_4arch14CacheOperation4KindE0ENSA_INSB_ILi16ELi64EEEdSE_Li0ENS8_31PitchLinearWarpStripedThreadMapINSG_ILi64ELi16EEELi256ESI_Li1EEELSK_1ELSL_2ELSM_0ESO_EENSQ_ISW_dNSD_40RowMajorTensorOpMultiplicandCongruous64bELi0ESZ_Li8EEELSV_0EdSE_NS4_9MmaPolicyINS1_4warp11MmaTensorOpINS6_ILi32ELi32ELi16EEEdSR_dS11_dSE_NS14_17MmaTensorOpPolicyINST_3MmaINS6_ILi8ELi8ELi4EEELi32EdSE_dNSD_11ColumnMajorEdSE_NST_13OpMultiplyAddEEENSB_ILi1ELi1EEEEELi1ELb0EbEENSB_ILi0ELi0EEES1G_Li1EEELi3ELNS1_23SharedMemoryClearOptionE1EbEENS_8epilogue11threadblock8EpilogueIS7_S1F_Li1ENS1L_22PredicatedTileIteratorINS1L_26OutputTileOptimalThreadMapINS1L_15OutputTileShapeILi64ELi8ELi4ELi1ELi1EEENS1P_ILi1ELi4ELi1ELi1ELi4EEELi256ELi1ELi64EEEdLb0ENSD_9NoPermuteELb1EEENS1K_4warp24FragmentIteratorTensorOpIS16_S19_dNSN_IdLi2ELb1EEESE_EENS1V_20TileIteratorTensorOpIS16_S19_dSE_EENS1L_18SharedLoadIteratorINS1S_18CompactedThreadMapEdLi8EEENS1K_6thread17LinearCombinationIdLi1EddLNS24_9ScaleType4KindE0ELNS_15FloatRoundStyleE2EdEENSB_ILi0ELi4EEELi1ELi1EEENS4_30GemmIdentityThreadblockSwizzleILi1EEELSK_1ELSL_2ELSM_0EEEEEvNT_6ParamsE)
        /*0008*/ 	.word	0x0000008c


	//----- nvinfo : EIATTR_FRAME_SIZE
	.align		4
.L_12:
        /*000c*/ 	.byte	0x04, 0x11
        /*000e*/ 	.short	(.L_14 - .L_13)
	.align		4
.L_13:
        /*0010*/ 	.word	index@(_ZN7cutlass6KernelINS_4gemm6kernel13TrmmUniversalINS1_11threadblock13MmaMultistageINS1_9GemmShapeILi128ELi64ELi16EEENS_9transform11threadblock44PredicatedTileAccessIteratorTriangularMatrixINS_11MatrixShapeILi128ELi16EEEdNS_6layout8RowMajorELi1ENS8_29PitchLinearWarpRakedThreadMapINS_16PitchLinearShapeILi16ELi128EEELi256ENSG_ILi16ELi2EEELi1EEELNS_8SideModeE1ELNS_8FillModeE0ELNS_8DiagTypeE3ENS_5ArrayIdLi1ELb1EEEEENS9_25RegularTileAccessIteratorISC_dNSD_40RowMajorTensorOpMultiplicand64bCrosswiseELi1ESJ_Li8EEELNS_4arch14CacheOperation4KindE0ENSA_INSB_ILi16ELi64EEEdSE_Li0ENS8_31PitchLinearWarpStripedThreadMapINSG_ILi64ELi16EEELi256ESI_Li1EEELSK_1ELSL_2ELSM_0ESO_EENSQ_ISW_dNSD_40RowMajorTensorOpMultiplicandCongruous64bELi0ESZ_Li8EEELSV_0EdSE_NS4_9MmaPolicyINS1_4warp11MmaTensorOpINS6_ILi32ELi32ELi16EEEdSR_dS11_dSE_NS14_17MmaTensorOpPolicyINST_3MmaINS6_ILi8ELi8ELi4EEELi32EdSE_dNSD_11ColumnMajorEdSE_NST_13OpMultiplyAddEEENSB_ILi1ELi1EEEEELi1ELb0EbEENSB_ILi0ELi0EEES1G_Li1EEELi3ELNS1_23SharedMemoryClearOptionE1EbEENS_8epilogue11threadblock8EpilogueIS7_S1F_Li1ENS1L_22PredicatedTileIteratorINS1L_26OutputTileOptimalThreadMapINS1L_15OutputTileShapeILi64ELi8ELi4ELi1ELi1EEENS1P_ILi1ELi4ELi1ELi1ELi4EEELi256ELi1ELi64EEEdLb0ENSD_9NoPermuteELb1EEENS1K_4warp24FragmentIteratorTensorOpIS16_S19_dNSN_IdLi2ELb1EEESE_EENS1V_20TileIteratorTensorOpIS16_S19_dSE_EENS1L_18SharedLoadIteratorINS1S_18CompactedThreadMapEdLi8EEENS1K_6thread17LinearCombinationIdLi1EddLNS24_9ScaleType4KindE0ELNS_15FloatRoundStyleE2EdEENSB_ILi0ELi4EEELi1ELi1EEENS4_30GemmIdentityThreadblockSwizzleILi1EEELSK_1ELSL_2ELSM_0EEEEEvNT_6ParamsE)
        /*0014*/ 	.word	0x00000000


	//----- nvinfo : EIATTR_MIN_STACK_SIZE
	.align		4
.L_14:
        /*0018*/ 	.byte	0x04, 0x12
        /*001a*/ 	.short	(.L_16 - .L_15)
	.align		4
.L_15:
        /*001c*/ 	.word	index@(_ZN7cutlass6KernelINS_4gemm6kernel13TrmmUniversalINS1_11threadblock13MmaMultistageINS1_9GemmShapeILi128ELi64ELi16EEENS_9transform11threadblock44PredicatedTileAccessIteratorTriangularMatrixINS_11MatrixShapeILi128ELi16EEEdNS_6layout8RowMajorELi1ENS8_29PitchLinearWarpRakedThreadMapINS_16PitchLinearShapeILi16ELi128EEELi256ENSG_ILi16ELi2EEELi1EEELNS_8SideModeE1ELNS_8FillModeE0ELNS_8DiagTypeE3ENS_5ArrayIdLi1ELb1EEEEENS9_25RegularTileAccessIteratorISC_dNSD_40RowMajorTensorOpMultiplicand64bCrosswiseELi1ESJ_Li8EEELNS_4arch14CacheOperation4KindE0ENSA_INSB_ILi16ELi64EEEdSE_Li0ENS8_31PitchLinearWarpStripedThreadMapINSG_ILi64ELi16EEELi256ESI_Li1EEELSK_1ELSL_2ELSM_0ESO_EENSQ_ISW_dNSD_40RowMajorTensorOpMultiplicandCongruous64bELi0ESZ_Li8EEELSV_0EdSE_NS4_9MmaPolicyINS1_4warp11MmaTensorOpINS6_ILi32ELi32ELi16EEEdSR_dS11_dSE_NS14_17MmaTensorOpPolicyINST_3MmaINS6_ILi8ELi8ELi4EEELi32EdSE_dNSD_11ColumnMajorEdSE_NST_13OpMultiplyAddEEENSB_ILi1ELi1EEEEELi1ELb0EbEENSB_ILi0ELi0EEES1G_Li1EEELi3ELNS1_23SharedMemoryClearOptionE1EbEENS_8epilogue11threadblock8EpilogueIS7_S1F_Li1ENS1L_22PredicatedTileIteratorINS1L_26OutputTileOptimalThreadMapINS1L_15OutputTileShapeILi64ELi8ELi4ELi1ELi1EEENS1P_ILi1ELi4ELi1ELi1ELi4EEELi256ELi1ELi64EEEdLb0ENSD_9NoPermuteELb1EEENS1K_4warp24FragmentIteratorTensorOpIS16_S19_dNSN_IdLi2ELb1EEESE_EENS1V_20TileIteratorTensorOpIS16_S19_dSE_EENS1L_18SharedLoadIteratorINS1S_18CompactedThreadMapEdLi8EEENS1K_6thread17LinearCombinationIdLi1EddLNS24_9ScaleType4KindE0ELNS_15FloatRoundStyleE2EdEENSB_ILi0ELi4EEELi1ELi1EEENS4_30GemmIdentityThreadblockSwizzleILi1EEELSK_1ELSL_2ELSM_0EEEEEvNT_6ParamsE)
        /*0020*/ 	.word	0x00000000
.L_16:


//--------------------- .nv.compat                --------------------------
	.section	.nv.compat,"",@"SHT_CUDA_COMPAT_INFO"
	.align	4
        /*0000*/ 	.byte	0x02, 0x09, 0x01, 0x00, 0x02, 0x02, 0x01, 0x00, 0x02, 0x05, 0x05, 0x00, 0x03, 0x07, 0x01, 0x01
        /*0010*/ 	.byte	0x02, 0x03, 0x00, 0x00, 0x02, 0x06, 0x01, 0x00, 0x04, 0x0b, 0x08, 0x00, 0x00, 0x00, 0x00, 0x00
        /*0020*/ 	.byte	0x00, 0x00, 0x00, 0x00


//--------------------- .nv.info._ZN7cutlass6KernelINS_4gemm6kernel13TrmmUniversalINS1_11threadblock13MmaMultistageINS1_9GemmShapeILi128ELi64ELi16EEENS_9transform11threadblock44PredicatedTileAccessIteratorTriangularMatrixINS_11MatrixShapeILi128ELi16EEEdNS_6layout8RowMajorELi1ENS8_29PitchLinearWarpRakedThreadMapINS_16PitchLinearShapeILi16ELi128EEELi256ENSG_ILi16ELi2EEELi1EEELNS_8SideModeE1ELNS_8FillModeE0ELNS_8DiagTypeE3ENS_5ArrayIdLi1ELb1EEEEENS9_25RegularTileAccessIteratorISC_dNSD_40RowMajorTensorOpMultiplicand64bCrosswiseELi1ESJ_Li8EEELNS_4arch14CacheOperation4KindE0ENSA_INSB_ILi16ELi64EEEdSE_Li0ENS8_31PitchLinearWarpStripedThreadMapINSG_ILi64ELi16EEELi256ESI_Li1EEELSK_1ELSL_2ELSM_0ESO_EENSQ_ISW_dNSD_40RowMajorTensorOpMultiplicandCongruous64bELi0ESZ_Li8EEELSV_0EdSE_NS4_9MmaPolicyINS1_4warp11MmaTensorOpINS6_ILi32ELi32ELi16EEEdSR_dS11_dSE_NS14_17MmaTensorOpPolicyINST_3MmaINS6_ILi8ELi8ELi4EEELi32EdSE_dNSD_11ColumnMajorEdSE_NST_13OpMultiplyAddEEENSB_ILi1ELi1EEEEELi1ELb0EbEENSB_ILi0ELi0EEES1G_Li1EEELi3ELNS1_23SharedMemoryClearOptionE1EbEENS_8epilogue11threadblock8EpilogueIS7_S1F_Li1ENS1L_22PredicatedTileIteratorINS1L_26OutputTileOptimalThreadMapINS1L_15OutputTileShapeILi64ELi8ELi4ELi1ELi1EEENS1P_ILi1ELi4ELi1ELi1ELi4EEELi256ELi1ELi64EEEdLb0ENSD_9NoPermuteELb1EEENS1K_4warp24FragmentIteratorTensorOpIS16_S19_dNSN_IdLi2ELb1EEESE_EENS1V_20TileIteratorTensorOpIS16_S19_dSE_EENS1L_18SharedLoadIteratorINS1S_18CompactedThreadMapEdLi8EEENS1K_6thread17LinearCombinationIdLi1EddLNS24_9ScaleType4KindE0ELNS_15FloatRoundStyleE2EdEENSB_ILi0ELi4EEELi1ELi1EEENS4_30GemmIdentityThreadblockSwizzleILi1EEELSK_1ELSL_2ELSM_0EEEEEvNT_6ParamsE --------------------------
	.section	.nv.info._ZN7cutlass6KernelINS_4gemm6kernel13TrmmUniversalINS1_11threadblock13MmaMultistageINS1_9GemmShapeILi128ELi64ELi16EEENS_9transform11threadblock44PredicatedTileAccessIteratorTriangularMatrixINS_11MatrixShapeILi128ELi16EEEdNS_6layout8RowMajorELi1ENS8_29PitchLinearWarpRakedThreadMapINS_16PitchLinearShapeILi16ELi128EEELi256ENSG_ILi16ELi2EEELi1EEELNS_8SideModeE1ELNS_8FillModeE0ELNS_8DiagTypeE3ENS_5ArrayIdLi1ELb1EEEEENS9_25RegularTileAccessIteratorISC_dNSD_40RowMajorTensorOpMultiplicand64bCrosswiseELi1ESJ_Li8EEELNS_4arch14CacheOperation4KindE0ENSA_INSB_ILi16ELi64EEEdSE_Li0ENS8_31PitchLinearWarpStripedThreadMapINSG_ILi64ELi16EEELi256ESI_Li1EEELSK_1ELSL_2ELSM_0ESO_EENSQ_ISW_dNSD_40RowMajorTensorOpMultiplicandCongruous64bELi0ESZ_Li8EEELSV_0EdSE_NS4_9MmaPolicyINS1_4warp11MmaTensorOpINS6_ILi32ELi32ELi16EEEdSR_dS11_dSE_NS14_17MmaTensorOpPolicyINST_3MmaINS6_ILi8ELi8ELi4EEELi32EdSE_dNSD_11ColumnMajorEdSE_NST_13OpMultiplyAddEEENSB_ILi1ELi1EEEEELi1ELb0EbEENSB_ILi0ELi0EEES1G_Li1EEELi3ELNS1_23SharedMemoryClearOptionE1EbEENS_8epilogue11threadblock8EpilogueIS7_S1F_Li1ENS1L_22PredicatedTileIteratorINS1L_26OutputTileOptimalThreadMapINS1L_15OutputTileShapeILi64ELi8ELi4ELi1ELi1EEENS1P_ILi1ELi4ELi1ELi1ELi4EEELi256ELi1ELi64EEEdLb0ENSD_9NoPermuteELb1EEENS1K_4warp24FragmentIteratorTensorOpIS16_S19_dNSN_IdLi2ELb1EEESE_EENS1V_20TileIteratorTensorOpIS16_S19_dSE_EENS1L_18SharedLoadIteratorINS1S_18CompactedThreadMapEdLi8EEENS1K_6thread17LinearCombinationIdLi1EddLNS24_9ScaleType4KindE0ELNS_15FloatRoundStyleE2EdEENSB_ILi0ELi4EEELi1ELi1EEENS4_30GemmIdentityThreadblockSwizzleILi1EEELSK_1ELSL_2ELSM_0EEEEEvNT_6ParamsE,"",@"SHT_CUDA_INFO"
	.sectionflags	@""
	.align	4


	//----- nvinfo : EIATTR_CUDA_API_VERSION
	.align		4
        /*0000*/ 	.byte	0x04, 0x37
        /*0002*/ 	.short	(.L_18 - .L_17)
.L_17:
        /*0004*/ 	.word	0x00000082


	//----- nvinfo : EIATTR_KPARAM_INFO
	.align		4
.L_18:
        /*0008*/ 	.byte	0x04, 0x17
        /*000a*/ 	.short	(.L_20 - .L_19)
.L_19:
        /*000c*/ 	.word	0x00000000
        /*0010*/ 	.short	0x0000
        /*0012*/ 	.short	0x0000
        /*0014*/ 	.byte	0x00, 0xf0, 0xa1, 0x04


	//----- nvinfo : EIATTR_SPARSE_MMA_MASK
	.align		4
.L_20:
        /*0018*/ 	.byte	0x03, 0x50
        /*001a*/ 	.short	0x0000


	//----- nvinfo : EIATTR_MAXREG_COUNT
	.align		4
        /*001c*/ 	.byte	0x03, 0x1b
        /*001e*/ 	.short	0x00ff


	//----- nvinfo : EIATTR_NUM_BARRIERS
	.align		4
        /*0020*/ 	.byte	0x02, 0x4c
        /*0022*/ 	.byte	0x01
	.zero		1


	//----- nvinfo : EIATTR_MERCURY_ISA_VERSION
	.align		4
        /*0024*/ 	.byte	0x03, 0x5f
        /*0026*/ 	.short	0x0101


	//----- nvinfo : EIATTR_COOP_GROUP_MASK_REGIDS
	.align		4
        /*0028*/ 	.byte	0x04, 0x29
        /*002a*/ 	.short	(.L_22 - .L_21)


	//   ....[0]....
.L_21:
        /*002c*/ 	.word	0xffffffff


	//----- nvinfo : EIATTR_COOP_GROUP_INSTR_OFFSETS
	.align		4
.L_22:
        /*0030*/ 	.byte	0x04, 0x28
        /*0032*/ 	.short	(.L_24 - .L_23)


	//   ....[0]....
.L_23:
        /*0034*/ 	.word	0x00002400


	//----- nvinfo : EIATTR_EXIT_INSTR_OFFSETS
	.align		4
.L_24:
        /*0038*/ 	.byte	0x04, 0x1c
        /*003a*/ 	.short	(.L_26 - .L_25)


	//   ....[0]....
.L_25:
        /*003c*/ 	.word	0x000000f0


	//   ....[1]....
        /*0040*/ 	.word	0x00006da0


	//   ....[2]....
        /*0044*/ 	.word	0x00006dd0


	//   ....[3]....
        /*0048*/ 	.word	0x00006e60


	//   ....[4]....
        /*004c*/ 	.word	0x00006fc0


	//----- nvinfo : EIATTR_CRS_STACK_SIZE
	.align		4
.L_26:
        /*0050*/ 	.byte	0x04, 0x1e
        /*0052*/ 	.short	(.L_28 - .L_27)
.L_27:
        /*0054*/ 	.word	0x00000000


	//----- nvinfo : EIATTR_CBANK_PARAM_SIZE
	.align		4
.L_28:
        /*0058*/ 	.byte	0x03, 0x19
        /*005a*/ 	.short	0x0128


	//----- nvinfo : EIATTR_PARAM_CBANK
	.align		4
        /*005c*/ 	.byte	0x04, 0x0a
        /*005e*/ 	.short	(.L_30 - .L_29)
	.align		4
.L_29:
        /*0060*/ 	.word	index@(.nv.constant0._ZN7cutlass6KernelINS_4gemm6kernel13TrmmUniversalINS1_11threadblock13MmaMultistageINS1_9GemmShapeILi128ELi64ELi16EEENS_9transform11threadblock44PredicatedTileAccessIteratorTriangularMatrixINS_11MatrixShapeILi128ELi16EEEdNS_6layout8RowMajorELi1ENS8_29PitchLinearWarpRakedThreadMapINS_16PitchLinearShapeILi16ELi128EEELi256ENSG_ILi16ELi2EEELi1EEELNS_8SideModeE1ELNS_8FillModeE0ELNS_8DiagTypeE3ENS_5ArrayIdLi1ELb1EEEEENS9_25RegularTileAccessIteratorISC_dNSD_40RowMajorTensorOpMultiplicand64bCrosswiseELi1ESJ_Li8EEELNS_4arch14CacheOperation4KindE0ENSA_INSB_ILi16ELi64EEEdSE_Li0ENS8_31PitchLinearWarpStripedThreadMapINSG_ILi64ELi16EEELi256ESI_Li1EEELSK_1ELSL_2ELSM_0ESO_EENSQ_ISW_dNSD_40RowMajorTensorOpMultiplicandCongruous64bELi0ESZ_Li8EEELSV_0EdSE_NS4_9MmaPolicyINS1_4warp11MmaTensorOpINS6_ILi32ELi32ELi16EEEdSR_dS11_dSE_NS14_17MmaTensorOpPolicyINST_3MmaINS6_ILi8ELi8ELi4EEELi32EdSE_dNSD_11ColumnMajorEdSE_NST_13OpMultiplyAddEEENSB_ILi1ELi1EEEEELi1ELb0EbEENSB_ILi0ELi0EEES1G_Li1EEELi3ELNS1_23SharedMemoryClearOptionE1EbEENS_8epilogue11threadblock8EpilogueIS7_S1F_Li1ENS1L_22PredicatedTileIteratorINS1L_26OutputTileOptimalThreadMapINS1L_15OutputTileShapeILi64ELi8ELi4ELi1ELi1EEENS1P_ILi1ELi4ELi1ELi1ELi4EEELi256ELi1ELi64EEEdLb0ENSD_9NoPermuteELb1EEENS1K_4warp24FragmentIteratorTensorOpIS16_S19_dNSN_IdLi2ELb1EEESE_EENS1V_20TileIteratorTensorOpIS16_S19_dSE_EENS1L_18SharedLoadIteratorINS1S_18CompactedThreadMapEdLi8EEENS1K_6thread17LinearCombinationIdLi1EddLNS24_9ScaleType4KindE0ELNS_15FloatRoundStyleE2EdEENSB_ILi0ELi4EEELi1ELi1EEENS4_30GemmIdentityThreadblockSwizzleILi1EEELSK_1ELSL_2ELSM_0EEEEEvNT_6ParamsE)
        /*0064*/ 	.short	0x0210
        /*0066*/ 	.short	0x0128


	//----- nvinfo : EIATTR_SW_WAR
	.align		4
.L_30:
        /*0068*/ 	.byte	0x04, 0x36
        /*006a*/ 	.short	(.L_32 - .L_31)
.L_31:
        /*006c*/ 	.word	0x00000008
.L_32:


//--------------------- .nv.callgraph             --------------------------
	.section	.nv.callgraph,"",@"SHT_CUDA_CALLGRAPH"
	.align	4
	.sectionentsize	8
	.align		4
        /*0000*/ 	.word	0x00000000
	.align		4
        /*0004*/ 	.word	0xffffffff
	.align		4
        /*0008*/ 	.word	0x00000000
	.align		4
        /*000c*/ 	.word	0xfffffffe
	.align		4
        /*0010*/ 	.word	0x00000000
	.align		4
        /*0014*/ 	.word	0xfffffffd
	.align		4
        /*0018*/ 	.word	0x00000000
	.align		4
        /*001c*/ 	.word	0xfffffffc


//--------------------- .nv.constant4             --------------------------
	.section	.nv.constant4,"a",@progbits
	.align	8
	.align		8
.nv.constant4:
        /*0000*/ 	.dword	_ZN39_INTERNAL_57b0951e_4_k_cu_12d05be6_30464cuda3std3__45__cpo5beginE
	.align		8
        /*0008*/ 	.dword	_ZN39_INTERNAL_57b0951e_4_k_cu_12d05be6_30464cuda3std3__45__cpo3endE
	.align		8
        /*0010*/ 	.dword	_ZN39_INTERNAL_57b0951e_4_k_cu_12d05be6_30464cuda3std3__45__cpo6cbeginE
	.align		8
        /*0018*/ 	.dword	_ZN39_INTERNAL_57b0951e_4_k_cu_12d05be6_30464cuda3std3__45__cpo4cendE
	.align		8
        /*0020*/ 	.dword	_ZN39_INTERNAL_57b0951e_4_k_cu_12d05be6_30464cuda3std3__441_GLOBAL__N__57b0951e_4_k_cu_12d05be6_30466ignoreE
	.align		8
        /*0028*/ 	.dword	_ZN39_INTERNAL_57b0951e_4_k_cu_12d05be6_30464cuda3std3__419piecewise_constructE
	.align		8
        /*0030*/ 	.dword	_ZN39_INTERNAL_57b0951e_4_k_cu_12d05be6_30464cuda3std3__48in_placeE
	.align		8
        /*0038*/ 	.dword	_ZN39_INTERNAL_57b0951e_4_k_cu_12d05be6_30464cuda3std6ranges3__45__cpo4swapE
	.align		8
        /*0040*/ 	.dword	_ZN39_INTERNAL_57b0951e_4_k_cu_12d05be6_30464cuda3std6ranges3__45__cpo9iter_moveE
	.align		8
        /*0048*/ 	.dword	_ZN39_INTERNAL_57b0951e_4_k_cu_12d05be6_30464cute7productE
	.align		8
        /*0050*/ 	.dword	_ZN39_INTERNAL_57b0951e_4_k_cu_12d05be6_30464cute1_E


//--------------------- .text._ZN7cutlass6KernelINS_4gemm6kernel13TrmmUniversalINS1_11threadblock13MmaMultistageINS1_9GemmShapeILi128ELi64ELi16EEENS_9transform11threadblock44PredicatedTileAccessIteratorTriangularMatrixINS_11MatrixShapeILi128ELi16EEEdNS_6layout8RowMajorELi1ENS8_29PitchLinearWarpRakedThreadMapINS_16PitchLinearShapeILi16ELi128EEELi256ENSG_ILi16ELi2EEELi1EEELNS_8SideModeE1ELNS_8FillModeE0ELNS_8DiagTypeE3ENS_5ArrayIdLi1ELb1EEEEENS9_25RegularTileAccessIteratorISC_dNSD_40RowMajorTensorOpMultiplicand64bCrosswiseELi1ESJ_Li8EEELNS_4arch14CacheOperation4KindE0ENSA_INSB_ILi16ELi64EEEdSE_Li0ENS8_31PitchLinearWarpStripedThreadMapINSG_ILi64ELi16EEELi256ESI_Li1EEELSK_1ELSL_2ELSM_0ESO_EENSQ_ISW_dNSD_40RowMajorTensorOpMultiplicandCongruous64bELi0ESZ_Li8EEELSV_0EdSE_NS4_9MmaPolicyINS1_4warp11MmaTensorOpINS6_ILi32ELi32ELi16EEEdSR_dS11_dSE_NS14_17MmaTensorOpPolicyINST_3MmaINS6_ILi8ELi8ELi4EEELi32EdSE_dNSD_11ColumnMajorEdSE_NST_13OpMultiplyAddEEENSB_ILi1ELi1EEEEELi1ELb0EbEENSB_ILi0ELi0EEES1G_Li1EEELi3ELNS1_23SharedMemoryClearOptionE1EbEENS_8epilogue11threadblock8EpilogueIS7_S1F_Li1ENS1L_22PredicatedTileIteratorINS1L_26OutputTileOptimalThreadMapINS1L_15OutputTileShapeILi64ELi8ELi4ELi1ELi1EEENS1P_ILi1ELi4ELi1ELi1ELi4EEELi256ELi1ELi64EEEdLb0ENSD_9NoPermuteELb1EEENS1K_4warp24FragmentIteratorTensorOpIS16_S19_dNSN_IdLi2ELb1EEESE_EENS1V_20TileIteratorTensorOpIS16_S19_dSE_EENS1L_18SharedLoadIteratorINS1S_18CompactedThreadMapEdLi8EEENS1K_6thread17LinearCombinationIdLi1EddLNS24_9ScaleType4KindE0ELNS_15FloatRoundStyleE2EdEENSB_ILi0ELi4EEELi1ELi1EEENS4_30GemmIdentityThreadblockSwizzleILi1EEELSK_1ELSL_2ELSM_0EEEEEvNT_6ParamsE --------------------------
	.section	.text._ZN7cutlass6KernelINS_4gemm6kernel13TrmmUniversalINS1_11threadblock13MmaMultistageINS1_9GemmShapeILi128ELi64ELi16EEENS_9transform11threadblock44PredicatedTileAccessIteratorTriangularMatrixINS_11MatrixShapeILi128ELi16EEEdNS_6layout8RowMajorELi1ENS8_29PitchLinearWarpRakedThreadMapINS_16PitchLinearShapeILi16ELi128EEELi256ENSG_ILi16ELi2EEELi1EEELNS_8SideModeE1ELNS_8FillModeE0ELNS_8DiagTypeE3ENS_5ArrayIdLi1ELb1EEEEENS9_25RegularTileAccessIteratorISC_dNSD_40RowMajorTensorOpMultiplicand64bCrosswiseELi1ESJ_Li8EEELNS_4arch14CacheOperation4KindE0ENSA_INSB_ILi16ELi64EEEdSE_Li0ENS8_31PitchLinearWarpStripedThreadMapINSG_ILi64ELi16EEELi256ESI_Li1EEELSK_1ELSL_2ELSM_0ESO_EENSQ_ISW_dNSD_40RowMajorTensorOpMultiplicandCongruous64bELi0ESZ_Li8EEELSV_0EdSE_NS4_9MmaPolicyINS1_4warp11MmaTensorOpINS6_ILi32ELi32ELi16EEEdSR_dS11_dSE_NS14_17MmaTensorOpPolicyINST_3MmaINS6_ILi8ELi8ELi4EEELi32EdSE_dNSD_11ColumnMajorEdSE_NST_13OpMultiplyAddEEENSB_ILi1ELi1EEEEELi1ELb0EbEENSB_ILi0ELi0EEES1G_Li1EEELi3ELNS1_23SharedMemoryClearOptionE1EbEENS_8epilogue11threadblock8EpilogueIS7_S1F_Li1ENS1L_22PredicatedTileIteratorINS1L_26OutputTileOptimalThreadMapINS1L_15OutputTileShapeILi64ELi8ELi4ELi1ELi1EEENS1P_ILi1ELi4ELi1ELi1ELi4EEELi256ELi1ELi64EEEdLb0ENSD_9NoPermuteELb1EEENS1K_4warp24FragmentIteratorTensorOpIS16_S19_dNSN_IdLi2ELb1EEESE_EENS1V_20TileIteratorTensorOpIS16_S19_dSE_EENS1L_18SharedLoadIteratorINS1S_18CompactedThreadMapEdLi8EEENS1K_6thread17LinearCombinationIdLi1EddLNS24_9ScaleType4KindE0ELNS_15FloatRoundStyleE2EdEENSB_ILi0ELi4EEELi1ELi1EEENS4_30GemmIdentityThreadblockSwizzleILi1EEELSK_1ELSL_2ELSM_0EEEEEvNT_6ParamsE,"ax",@progbits
	.align	128
.text._ZN7cutlass6KernelINS_4gemm6kernel13TrmmUniversalINS1_11threadblock13MmaMultistageINS1_9GemmShapeILi128ELi64ELi16EEENS_9transform11threadblock44PredicatedTileAccessIteratorTriangularMatrixINS_11MatrixShapeILi128ELi16EEEdNS_6layout8RowMajorELi1ENS8_29PitchLinearWarpRakedThreadMapINS_16PitchLinearShapeILi16ELi128EEELi256ENSG_ILi16ELi2EEELi1EEELNS_8SideModeE1ELNS_8FillModeE0ELNS_8DiagTypeE3ENS_5ArrayIdLi1ELb1EEEEENS9_25RegularTileAccessIteratorISC_dNSD_40RowMajorTensorOpMultiplicand64bCrosswiseELi1ESJ_Li8EEELNS_4arch14CacheOperation4KindE0ENSA_INSB_ILi16ELi64EEEdSE_Li0ENS8_31PitchLinearWarpStripedThreadMapINSG_ILi64ELi16EEELi256ESI_Li1EEELSK_1ELSL_2ELSM_0ESO_EENSQ_ISW_dNSD_40RowMajorTensorOpMultiplicandCongruous64bELi0ESZ_Li8EEELSV_0EdSE_NS4_9MmaPolicyINS1_4warp11MmaTensorOpINS6_ILi32ELi32ELi16EEEdSR_dS11_dSE_NS14_17MmaTensorOpPolicyINST_3MmaINS6_ILi8ELi8ELi4EEELi32EdSE_dNSD_11ColumnMajorEdSE_NST_13OpMultiplyAddEEENSB_ILi1ELi1EEEEELi1ELb0EbEENSB_ILi0ELi0EEES1G_Li1EEELi3ELNS1_23SharedMemoryClearOptionE1EbEENS_8epilogue11threadblock8EpilogueIS7_S1F_Li1ENS1L_22PredicatedTileIteratorINS1L_26OutputTileOptimalThreadMapINS1L_15OutputTileShapeILi64ELi8ELi4ELi1ELi1EEENS1P_ILi1ELi4ELi1ELi1ELi4EEELi256ELi1ELi64EEEdLb0ENSD_9NoPermuteELb1EEENS1K_4warp24FragmentIteratorTensorOpIS16_S19_dNSN_IdLi2ELb1EEESE_EENS1V_20TileIteratorTensorOpIS16_S19_dSE_EENS1L_18SharedLoadIteratorINS1S_18CompactedThreadMapEdLi8EEENS1K_6thread17LinearCombinationIdLi1EddLNS24_9ScaleType4KindE0ELNS_15FloatRoundStyleE2EdEENSB_ILi0ELi4EEELi1ELi1EEENS4_30GemmIdentityThreadblockSwizzleILi1EEELSK_1ELSL_2ELSM_0EEEEEvNT_6ParamsE:
        .type           _ZN7cutlass6KernelINS_4gemm6kernel13TrmmUniversalINS1_11threadblock13MmaMultistageINS1_9GemmShapeILi128ELi64ELi16EEENS_9transform11threadblock44PredicatedTileAccessIteratorTriangularMatrixINS_11MatrixShapeILi128ELi16EEEdNS_6layout8RowMajorELi1ENS8_29PitchLinearWarpRakedThreadMapINS_16PitchLinearShapeILi16ELi128EEELi256ENSG_ILi16ELi2EEELi1EEELNS_8SideModeE1ELNS_8FillModeE0ELNS_8DiagTypeE3ENS_5ArrayIdLi1ELb1EEEEENS9_25RegularTileAccessIteratorISC_dNSD_40RowMajorTensorOpMultiplicand64bCrosswiseELi1ESJ_Li8EEELNS_4arch14CacheOperation4KindE0ENSA_INSB_ILi16ELi64EEEdSE_Li0ENS8_31PitchLinearWarpStripedThreadMapINSG_ILi64ELi16EEELi256ESI_Li1EEELSK_1ELSL_2ELSM_0ESO_EENSQ_ISW_dNSD_40RowMajorTensorOpMultiplicandCongruous64bELi0ESZ_Li8EEELSV_0EdSE_NS4_9MmaPolicyINS1_4warp11MmaTensorOpINS6_ILi32ELi32ELi16EEEdSR_dS11_dSE_NS14_17MmaTensorOpPolicyINST_3MmaINS6_ILi8ELi8ELi4EEELi32EdSE_dNSD_11ColumnMajorEdSE_NST_13OpMultiplyAddEEENSB_ILi1ELi1EEEEELi1ELb0EbEENSB_ILi0ELi0EEES1G_Li1EEELi3ELNS1_23SharedMemoryClearOptionE1EbEENS_8epilogue11threadblock8EpilogueIS7_S1F_Li1ENS1L_22PredicatedTileIteratorINS1L_26OutputTileOptimalThreadMapINS1L_15OutputTileShapeILi64ELi8ELi4ELi1ELi1EEENS1P_ILi1ELi4ELi1ELi1ELi4EEELi256ELi1ELi64EEEdLb0ENSD_9NoPermuteELb1EEENS1K_4warp24FragmentIteratorTensorOpIS16_S19_dNSN_IdLi2ELb1EEESE_EENS1V_20TileIteratorTensorOpIS16_S19_dSE_EENS1L_18SharedLoadIteratorINS1S_18CompactedThreadMapEdLi8EEENS1K_6thread17LinearCombinationIdLi1EddLNS24_9ScaleType4KindE0ELNS_15FloatRoundStyleE2EdEENSB_ILi0ELi4EEELi1ELi1EEENS4_30GemmIdentityThreadblockSwizzleILi1EEELSK_1ELSL_2ELSM_0EEEEEvNT_6ParamsE,@function
        .size           _ZN7cutlass6KernelINS_4gemm6kernel13TrmmUniversalINS1_11threadblock13MmaMultistageINS1_9GemmShapeILi128ELi64ELi16EEENS_9transform11threadblock44PredicatedTileAccessIteratorTriangularMatrixINS_11MatrixShapeILi128ELi16EEEdNS_6layout8RowMajorELi1ENS8_29PitchLinearWarpRakedThreadMapINS_16PitchLinearShapeILi16ELi128EEELi256ENSG_ILi16ELi2EEELi1EEELNS_8SideModeE1ELNS_8FillModeE0ELNS_8DiagTypeE3ENS_5ArrayIdLi1ELb1EEEEENS9_25RegularTileAccessIteratorISC_dNSD_40RowMajorTensorOpMultiplicand64bCrosswiseELi1ESJ_Li8EEELNS_4arch14CacheOperation4KindE0ENSA_INSB_ILi16ELi64EEEdSE_Li0ENS8_31PitchLinearWarpStripedThreadMapINSG_ILi64ELi16EEELi256ESI_Li1EEELSK_1ELSL_2ELSM_0ESO_EENSQ_ISW_dNSD_40RowMajorTensorOpMultiplicandCongruous64bELi0ESZ_Li8EEELSV_0EdSE_NS4_9MmaPolicyINS1_4warp11MmaTensorOpINS6_ILi32ELi32ELi16EEEdSR_dS11_dSE_NS14_17MmaTensorOpPolicyINST_3MmaINS6_ILi8ELi8ELi4EEELi32EdSE_dNSD_11ColumnMajorEdSE_NST_13OpMultiplyAddEEENSB_ILi1ELi1EEEEELi1ELb0EbEENSB_ILi0ELi0EEES1G_Li1EEELi3ELNS1_23SharedMemoryClearOptionE1EbEENS_8epilogue11threadblock8EpilogueIS7_S1F_Li1ENS1L_22PredicatedTileIteratorINS1L_26OutputTileOptimalThreadMapINS1L_15OutputTileShapeILi64ELi8ELi4ELi1ELi1EEENS1P_ILi1ELi4ELi1ELi1ELi4EEELi256ELi1ELi64EEEdLb0ENSD_9NoPermuteELb1EEENS1K_4warp24FragmentIteratorTensorOpIS16_S19_dNSN_IdLi2ELb1EEESE_EENS1V_20TileIteratorTensorOpIS16_S19_dSE_EENS1L_18SharedLoadIteratorINS1S_18CompactedThreadMapEdLi8EEENS1K_6thread17LinearCombinationIdLi1EddLNS24_9ScaleType4KindE0ELNS_15FloatRoundStyleE2EdEENSB_ILi0ELi4EEELi1ELi1EEENS4_30GemmIdentityThreadblockSwizzleILi1EEELSK_1ELSL_2ELSM_0EEEEEvNT_6ParamsE,(.L_x_83 - _ZN7cutlass6KernelINS_4gemm6kernel13TrmmUniversalINS1_11threadblock13MmaMultistageINS1_9GemmShapeILi128ELi64ELi16EEENS_9transform11threadblock44PredicatedTileAccessIteratorTriangularMatrixINS_11MatrixShapeILi128ELi16EEEdNS_6layout8RowMajorELi1ENS8_29PitchLinearWarpRakedThreadMapINS_16PitchLinearShapeILi16ELi128EEELi256ENSG_ILi16ELi2EEELi1EEELNS_8SideModeE1ELNS_8FillModeE0ELNS_8DiagTypeE3ENS_5ArrayIdLi1ELb1EEEEENS9_25RegularTileAccessIteratorISC_dNSD_40RowMajorTensorOpMultiplicand64bCrosswiseELi1ESJ_Li8EEELNS_4arch14CacheOperation4KindE0ENSA_INSB_ILi16ELi64EEEdSE_Li0ENS8_31PitchLinearWarpStripedThreadMapINSG_ILi64ELi16EEELi256ESI_Li1EEELSK_1ELSL_2ELSM_0ESO_EENSQ_ISW_dNSD_40RowMajorTensorOpMultiplicandCongruous64bELi0ESZ_Li8EEELSV_0EdSE_NS4_9MmaPolicyINS1_4warp11MmaTensorOpINS6_ILi32ELi32ELi16EEEdSR_dS11_dSE_NS14_17MmaTensorOpPolicyINST_3MmaINS6_ILi8ELi8ELi4EEELi32EdSE_dNSD_11ColumnMajorEdSE_NST_13OpMultiplyAddEEENSB_ILi1ELi1EEEEELi1ELb0EbEENSB_ILi0ELi0EEES1G_Li1EEELi3ELNS1_23SharedMemoryClearOptionE1EbEENS_8epilogue11threadblock8EpilogueIS7_S1F_Li1ENS1L_22PredicatedTileIteratorINS1L_26OutputTileOptimalThreadMapINS1L_15OutputTileShapeILi64ELi8ELi4ELi1ELi1EEENS1P_ILi1ELi4ELi1ELi1ELi4EEELi256ELi1ELi64EEEdLb0ENSD_9NoPermuteELb1EEENS1K_4warp24FragmentIteratorTensorOpIS16_S19_dNSN_IdLi2ELb1EEESE_EENS1V_20TileIteratorTensorOpIS16_S19_dSE_EENS1L_18SharedLoadIteratorINS1S_18CompactedThreadMapEdLi8EEENS1K_6thread17LinearCombinationIdLi1EddLNS24_9ScaleType4KindE0ELNS_15FloatRoundStyleE2EdEENSB_ILi0ELi4EEELi1ELi1EEENS4_30GemmIdentityThreadblockSwizzleILi1EEELSK_1ELSL_2ELSM_0EEEEEvNT_6ParamsE)
        .other          _ZN7cutlass6KernelINS_4gemm6kernel13TrmmUniversalINS1_11threadblock13MmaMultistageINS1_9GemmShapeILi128ELi64ELi16EEENS_9transform11threadblock44PredicatedTileAccessIteratorTriangularMatrixINS_11MatrixShapeILi128ELi16EEEdNS_6layout8RowMajorELi1ENS8_29PitchLinearWarpRakedThreadMapINS_16PitchLinearShapeILi16ELi128EEELi256ENSG_ILi16ELi2EEELi1EEELNS_8SideModeE1ELNS_8FillModeE0ELNS_8DiagTypeE3ENS_5ArrayIdLi1ELb1EEEEENS9_25RegularTileAccessIteratorISC_dNSD_40RowMajorTensorOpMultiplicand64bCrosswiseELi1ESJ_Li8EEELNS_4arch14CacheOperation4KindE0ENSA_INSB_ILi16ELi64EEEdSE_Li0ENS8_31PitchLinearWarpStripedThreadMapINSG_ILi64ELi16EEELi256ESI_Li1EEELSK_1ELSL_2ELSM_0ESO_EENSQ_ISW_dNSD_40RowMajorTensorOpMultiplicandCongruous64bELi0ESZ_Li8EEELSV_0EdSE_NS4_9MmaPolicyINS1_4warp11MmaTensorOpINS6_ILi32ELi32ELi16EEEdSR_dS11_dSE_NS14_17MmaTensorOpPolicyINST_3MmaINS6_ILi8ELi8ELi4EEELi32EdSE_dNSD_11ColumnMajorEdSE_NST_13OpMultiplyAddEEENSB_ILi1ELi1EEEEELi1ELb0EbEENSB_ILi0ELi0EEES1G_Li1EEELi3ELNS1_23SharedMemoryClearOptionE1EbEENS_8epilogue11threadblock8EpilogueIS7_S1F_Li1ENS1L_22PredicatedTileIteratorINS1L_26OutputTileOptimalThreadMapINS1L_15OutputTileShapeILi64ELi8ELi4ELi1ELi1EEENS1P_ILi1ELi4ELi1ELi1ELi4EEELi256ELi1ELi64EEEdLb0ENSD_9NoPermuteELb1EEENS1K_4warp24FragmentIteratorTensorOpIS16_S19_dNSN_IdLi2ELb1EEESE_EENS1V_20TileIteratorTensorOpIS16_S19_dSE_EENS1L_18SharedLoadIteratorINS1S_18CompactedThreadMapEdLi8EEENS1K_6thread17LinearCombinationIdLi1EddLNS24_9ScaleType4KindE0ELNS_15FloatRoundStyleE2EdEENSB_ILi0ELi4EEELi1ELi1EEENS4_30GemmIdentityThreadblockSwizzleILi1EEELSK_1ELSL_2ELSM_0EEEEEvNT_6ParamsE,@"STO_CUDA_ENTRY STV_DEFAULT"
_ZN7cutlass6KernelINS_4gemm6kernel13TrmmUniversalINS1_11threadblock13MmaMultistageINS1_9GemmShapeILi128ELi64ELi16EEENS_9transform11threadblock44PredicatedTileAccessIteratorTriangularMatrixINS_11MatrixShapeILi128ELi16EEEdNS_6layout8RowMajorELi1ENS8_29PitchLinearWarpRakedThreadMapINS_16PitchLinearShapeILi16ELi128EEELi256ENSG_ILi16ELi2EEELi1EEELNS_8SideModeE1ELNS_8FillModeE0ELNS_8DiagTypeE3ENS_5ArrayIdLi1ELb1EEEEENS9_25RegularTileAccessIteratorISC_dNSD_40RowMajorTensorOpMultiplicand64bCrosswiseELi1ESJ_Li8EEELNS_4arch14CacheOperation4KindE0ENSA_INSB_ILi16ELi64EEEdSE_Li0ENS8_31PitchLinearWarpStripedThreadMapINSG_ILi64ELi16EEELi256ESI_Li1EEELSK_1ELSL_2ELSM_0ESO_EENSQ_ISW_dNSD_40RowMajorTensorOpMultiplicandCongruous64bELi0ESZ_Li8EEELSV_0EdSE_NS4_9MmaPolicyINS1_4warp11MmaTensorOpINS6_ILi32ELi32ELi16EEEdSR_dS11_dSE_NS14_17MmaTensorOpPolicyINST_3MmaINS6_ILi8ELi8ELi4EEELi32EdSE_dNSD_11ColumnMajorEdSE_NST_13OpMultiplyAddEEENSB_ILi1ELi1EEEEELi1ELb0EbEENSB_ILi0ELi0EEES1G_Li1EEELi3ELNS1_23SharedMemoryClearOptionE1EbEENS_8epilogue11threadblock8EpilogueIS7_S1F_Li1ENS1L_22PredicatedTileIteratorINS1L_26OutputTileOptimalThreadMapINS1L_15OutputTileShapeILi64ELi8ELi4ELi1ELi1EEENS1P_ILi1ELi4ELi1ELi1ELi4EEELi256ELi1ELi64EEEdLb0ENSD_9NoPermuteELb1EEENS1K_4warp24FragmentIteratorTensorOpIS16_S19_dNSN_IdLi2ELb1EEESE_EENS1V_20TileIteratorTensorOpIS16_S19_dSE_EENS1L_18SharedLoadIteratorINS1S_18CompactedThreadMapEdLi8EEENS1K_6thread17LinearCombinationIdLi1EddLNS24_9ScaleType4KindE0ELNS_15FloatRoundStyleE2EdEENSB_ILi0ELi4EEELi1ELi1EEENS4_30GemmIdentityThreadblockSwizzleILi1EEELSK_1ELSL_2ELSM_0EEEEEvNT_6ParamsE:
[----:B------:R-:W-:Y:S08]  /*0000*/  LDC R1, c[0x0][0x28] ;  /* 0x00000a00ff017b82 */ /* 0x000ff00000000800 */
[----:B------:R-:W1:Y:S01]  /*0010*/  S2UR UR5, SR_CTAID.X ;  /* 0x00000000000579c3 */ /* 0x000e620000002500 */
[----:B------:R-:W-:Y:S01]  /*0020*/  ULDC UR20, c[0x0][0x228] ;  /* 0x00008a0000147ab9 */ /* 0x000fe20000000800 */
[----:B------:R-:W-:Y:S01]  /*0030*/  UMOV UR4, 0xffffffff ;  /* 0xffffffff00047882 */ /* 0x000fe20000000000 */
[----:B------:R-:W-:Y:S01]  /*0040*/  ULDC UR16, c[0x0][0x21c] ;  /* 0x0000870000107ab9 */ /* 0x000fe20000000800 */
[----:B------:R-:W-:-:S04]  /*0050*/  USHF.L.U32 UR4, UR4, UR20, URZ ;  /* 0x0000001404047299 */ /* 0x000fc8000800063f */
[----:B------:R-:W2:Y:S01]  /*0060*/  S2UR UR6, SR_CTAID.Y ;  /* 0x00000000000679c3 */ /* 0x000ea20000002600 */
[----:B-1----:R-:W-:Y:S02]  /*0070*/  ULOP3.LUT UR4, UR5, UR4, URZ, 0x30, !UPT ;  /* 0x0000000405047292 */ /* 0x002fe4000f8e303f */
[----:B--2---:R-:W-:Y:S02]  /*0080*/  USHF.L.U32 UR6, UR6, UR20, URZ ;  /* 0x0000001406067299 */ /* 0x004fe4000800063f */
[----:B------:R-:W-:Y:S02]  /*0090*/  USHF.R.S32.HI UR20, URZ, UR20, UR5 ;  /* 0x000000143f147299 */ /* 0x000fe40008011405 */
[----:B------:R-:W-:-:S03]  /*00a0*/  UIADD3 UR19, UR6, UR4, URZ ;  /* 0x0000000406137290 */ /* 0x000fc6000fffe03f */
[----:B------:R-:W-:Y:S02]  /*00b0*/  ULDC UR4, c[0x0][0x220] ;  /* 0x0000880000047ab9 */ /* 0x000fe40000000800 */
[----:B------:R-:W-:-:S04]  /*00c0*/  UISETP.GE.AND UP0, UPT, UR19, UR4, UPT ;  /* 0x000000041300728c */ /* 0x000fc8000bf06270 */
[----:B------:R-:W-:-:S06]  /*00d0*/  UISETP.GE.OR UP0, UPT, UR20, UR16, UP0 ;  /* 0x000000101400728c */ /* 0x000fcc0008706670 */
[----:B------:R-:W-:-:S13]  /*00e0*/  PLOP3.LUT P0, PT, PT, PT, UP0, 0x80, 0x0 ;  /* 0x000000000000781c */ /* 0x000fda0003f0f008 */
[----:B------:R-:W-:Y:S05]  /*00f0*/  @P0 EXIT ;  /* 0x000000000000094d */ /* 0x000fea0003800000 */
[----:B------:R-:W-:Y:S01]  /*0100*/  ULDC UR15, c[0x0][0x2f0] ;  /* 0x0000bc00000f7ab9 */ /* 0x000fe20000000800 */
[----:B------:R-:W-:Y:S01]  /*0110*/  ULDC.64 UR6, c[0x0][0x300] ;  /* 0x0000c00000067ab9 */ /* 0x000fe20000000a00 */
[----:B------:R-:W-:Y:S01]  /*0120*/  UISETP.GE.U32.AND UP0, UPT, UR15, 0x2, UPT ;  /* 0x000000020f00788c */ /* 0x000fe2000bf06070 */
[----:B------:R-:W1:Y:S01]  /*0130*/  S2UR UR17, SR_CTAID.Z ;  /* 0x00000000001179c3 */ /* 0x000e620000002700 */
[----:B------:R-:W-:Y:S01]  /*0140*/  ULDC.64 UR4, c[0x0][0x308] ;  /* 0x0000c20000047ab9 */ /* 0x000fe20000000a00 */
[----:B------:R-:W-:Y:S01]  /*0150*/  IMAD.U32 R4, RZ, RZ, UR6 ;  /* 0x00000006ff047e24 */ /* 0x000fe2000f8e00ff */
[----:B------:R-:W-:Y:S01]  /*0160*/  MOV R6, UR4 ;  /* 0x0000000400067c02 */ /* 0x000fe20008000f00 */
[----:B------:R-:W-:Y:S01]  /*0170*/  IMAD.U32 R5, RZ, RZ, UR7 ;  /* 0x00000007ff057e24 */ /* 0x000fe2000f8e00ff */
[----:B------:R-:W-:Y:S01]  /*0180*/  PLOP3.LUT P0, PT, PT, PT, UP0, 0x80, 0x0 ;  /* 0x000000000000781c */ /* 0x000fe20003f0f008 */
[----:B------:R-:W-:Y:S01]  /*0190*/  ULDC.64 UR22, c[0x0][0x208] ;  /* 0x0000820000167ab9 */ /* 0x000fe20000000a00 */
[----:B------:R-:W-:-:S11]  /*01a0*/  MOV R7, UR5 ;  /* 0x0000000500077c02 */ /* 0x000fd60008000f00 */
[----:B------:R-:W-:Y:S05]  /*01b0*/  @!P0 BRA `(.L_x_0) ;  /* 0x0000000000988947 */ /* 0x000fea0003800000 */
[----:B------:R-:W-:Y:S01]  /*01c0*/  UISETP.NE.AND UP0, UPT, UR15, 0x2, UPT ;  /* 0x000000020f00788c */ /* 0x000fe2000bf05270 */
[----:B------:R-:W-:-:S05]  /*01d0*/  ULDC UR18, c[0x0][0x218] ;  /* 0x0000860000127ab9 */ /* 0x000fca0000000800 */
[----:B------:R-:W-:-:S13]  /*01e0*/  PLOP3.LUT P0, PT, PT, PT, UP0, 0x80, 0x0 ;  /* 0x000000000000781c */ /* 0x000fda0003f0f008 */
[----:B------:R-:W-:Y:S05]  /*01f0*/  @!P0 BRA `(.L_x_1) ;  /* 0x00000000003c8947 */ /* 0x000fea0003800000 */
[----:B------:R-:W-:Y:S01]  /*0200*/  UISETP.NE.AND UP0, UPT, UR15, 0x3, UPT ;  /* 0x000000030f00788c */ /* 0x000fe2000bf05270 */
[----:B------:R-:W-:-:S05]  /*0210*/  UMOV UR21, URZ ;  /* 0x0000003f00157c82 */ /* 0x000fca0008000000 */
[----:B------:R-:W-:-:S13]  /*0220*/  PLOP3.LUT P0, PT, PT, PT, UP0, 0x80, 0x0 ;  /* 0x000000000000781c */ /* 0x000fda0003f0f008 */
[----:B------:R-:W-:Y:S05]  /*0230*/  @P0 BRA `(.L_x_2) ;  /* 0x0000000000940947 */ /* 0x000fea0003800000 */
[----:B------:R-:W-:Y:S01]  /*0240*/  ULDC.64 UR6, c[0x0][0x300] ;  /* 0x0000c00000067ab9 */ /* 0x000fe20000000a00 */
[----:B------:R-:W-:Y:S01]  /*0250*/  ULDC.64 UR4, c[0x0][0x308] ;  /* 0x0000c20000047ab9 */ /* 0x000fe20000000a00 */
[----:B-1----:R-:W-:Y:S02]  /*0260*/  UIMAD.WIDE UR6, UR17, 0x8, UR6 ;  /* 0x00000008110678a5 */ /* 0x002fe4000f8e0206 */
[----:B------:R-:W-:-:S04]  /*0270*/  UIMAD.WIDE UR4, UR17, 0x8, UR4 ;  /* 0x00000008110478a5 */ /* 0x000fc8000f8e0204 */
[----:B------:R-:W-:Y:S02]  /*0280*/  IMAD.U32 R4, RZ, RZ, UR6 ;  /* 0x00000006ff047e24 */ /* 0x000fe4000f8e00ff */
[----:B------:R-:W-:Y:S01]  /*0290*/  IMAD.U32 R5, RZ, RZ, UR7 ;  /* 0x00000007ff057e24 */ /* 0x000fe2000f8e00ff */
[----:B------:R-:W-:Y:S02]  /*02a0*/  MOV R6, UR4 ;  /* 0x0000000400067c02 */ /* 0x000fe40008000f00 */
[----:B------:R-:W-:-:S03]  /*02b0*/  MOV R7, UR5 ;  /* 0x0000000500077c02 */ /* 0x000fc60008000f00 */
[----:B------:R-:W4:Y:S04]  /*02c0*/  LDG.E.64 R4, desc[UR22][R4.64] ;  /* 0x0000001604047981 */ /* 0x000f28000c1e1b00 */
[----:B------:R-:W4:Y:S01]  /*02d0*/  LDG.E.64 R6, desc[UR22][R6.64] ;  /* 0x0000001606067981 */ /* 0x000f22000c1e1b00 */
[----:B------:R-:W-:Y:S05]  /*02e0*/  BRA `(.L_x_2) ;  /* 0x0000000000687947 */ /* 0x000fea0003800000 */
.L_x_1:
[----:B------:R-:W2:Y:S01]  /*02f0*/  LDC.64 R8, c[0x0][0x318] ;  /* 0x0000c600ff087b82 */ /* 0x000ea20000000a00 */
[----:B-1----:R-:W-:Y:S01]  /*0300*/  USHF.R.S32.HI UR4, URZ, 0x1f, UR17 ;  /* 0x0000001f3f047899 */ /* 0x002fe20008011411 */
[----:B------:R-:W-:-:S06]  /*0310*/  UMOV UR21, URZ ;  /* 0x0000003f00157c82 */ /* 0x000fcc0008000000 */
[----:B------:R-:W1:Y:S08]  /*0320*/  LDC.64 R2, c[0x0][0x320] ;  /* 0x0000c800ff027b82 */ /* 0x000e700000000a00 */
[----:B------:R-:W3:Y:S08]  /*0330*/  LDC.64 R4, c[0x0][0x300] ;  /* 0x0000c000ff047b82 */ /* 0x000ef00000000a00 */
[----:B------:R-:W4:Y:S01]  /*0340*/  LDC.64 R6, c[0x0][0x308] ;  /* 0x0000c200ff067b82 */ /* 0x000f220000000a00 */
[----:B--2---:R-:W-:-:S02]  /*0350*/  IMAD R12, R8, UR4, RZ ;  /* 0x00000004080c7c24 */ /* 0x004fc4000f8e02ff */
[----:B------:R-:W-:-:S04]  /*0360*/  IMAD.WIDE.U32 R14, R8, UR17, RZ ;  /* 0x00000011080e7c25 */ /* 0x000fc8000f8e00ff */
[----:B------:R-:W-:Y:S02]  /*0370*/  IMAD R9, R9, UR17, R12 ;  /* 0x0000001109097c24 */ /* 0x000fe4000f8e020c */
[C---:B-1----:R-:W-:Y:S02]  /*0380*/  IMAD R0, R2.reuse, UR4, RZ ;  /* 0x0000000402007c24 */ /* 0x042fe4000f8e02ff */
[----:B------:R-:W-:Y:S01]  /*0390*/  IMAD.WIDE.U32 R10, R2, UR17, RZ ;  /* 0x00000011020a7c25 */ /* 0x000fe2000f8e00ff */
[----:B------:R-:W-:-:S03]  /*03a0*/  IADD3 R9, R15, R9, RZ ;  /* 0x000000090f097210 */ /* 0x000fc60007ffe0ff */
[----:B------:R-:W-:Y:S01]  /*03b0*/  IMAD R3, R3, UR17, R0 ;  /* 0x0000001103037c24 */ /* 0x000fe2000f8e0200 */
[----:B---3--:R-:W-:-:S04]  /*03c0*/  LEA R4, P1, R14, R4, 0x3 ;  /* 0x000000040e047211 */ /* 0x008fc800078218ff */
[----:B------:R-:W-:Y:S02]  /*03d0*/  IADD3 R3, R11, R3, RZ ;  /* 0x000000030b037210 */ /* 0x000fe40007ffe0ff */
[----:B------:R-:W-:Y:S02]  /*03e0*/  LEA.HI.X R5, R14, R5, R9, 0x3, P1 ;  /* 0x000000050e057211 */ /* 0x000fe400008f1c09 */
[----:B----4-:R-:W-:-:S04]  /*03f0*/  LEA R6, P0, R10, R6, 0x3 ;  /* 0x000000060a067211 */ /* 0x010fc800078018ff */
[----:B------:R-:W-:Y:S01]  /*0400*/  LEA.HI.X R7, R10, R7, R3, 0x3, P0 ;  /* 0x000000070a077211 */ /* 0x000fe200000f1c03 */
[----:B------:R-:W-:Y:S08]  /*0410*/  BRA `(.L_x_2) ;  /* 0x00000000001c7947 */ /* 0x000ff00003800000 */
.L_x_0:
[----:B-1----:R-:W-:Y:S01]  /*0420*/  UIADD3 UR5, UR17, 0x1, URZ ;  /* 0x0000000111057890 */ /* 0x002fe2000fffe03f */
[----:B------:R-:W-:Y:S01]  /*0430*/  ULDC UR4, c[0x0][0x224] ;  /* 0x0000890000047ab9 */ /* 0x000fe20000000800 */
[----:B------:R-:W-:Y:S02]  /*0440*/  ULDC UR21, c[0x0][0x2f8] ;  /* 0x0000be0000157ab9 */ /* 0x000fe40000000800 */
[----:B------:R-:W-:Y:S02]  /*0450*/  UISETP.GE.AND UP0, UPT, UR5, UR4, UPT ;  /* 0x000000040500728c */ /* 0x000fe4000bf06270 */
[----:B------:R-:W-:Y:S02]  /*0460*/  UIMAD UR18, UR5, UR21, URZ ;  /* 0x00000015051272a4 */ /* 0x000fe4000f8e023f */
[----:B------:R-:W-:-:S07]  /*0470*/  UIMAD UR21, UR17, UR21, URZ ;  /* 0x00000015111572a4 */ /* 0x000fce000f8e023f */
[----:B------:R-:W-:-:S05]  /*0480*/  @UP0 ULDC UR18, c[0x0][0x218] ;  /* 0x0000860000120ab9 */ /* 0x000fca0000000800 */
.L_x_2:
[----:B------:R-:W2:Y:S01]  /*0490*/  S2R R2, SR_TID.X ;  /* 0x0000000000027919 */ /* 0x000ea20000002100 */
[----:B------:R-:W-:Y:S01]  /*04a0*/  IMAD.U32 R8, RZ, RZ, UR20 ;  /* 0x00000014ff087e24 */ /* 0x000fe2000f8e00ff */
[----:B------:R-:W-:Y:S01]  /*04b0*/  ULDC.64 UR6, c[0x0][0x210] ;  /* 0x0000840000067ab9 */ /* 0x000fe20000000a00 */
[----:B------:R-:W-:Y:S01]  /*04c0*/  IMAD.U32 R29, RZ, RZ, UR19 ;  /* 0x00000013ff1d7e24 */ /* 0x000fe2000f8e00ff */
[----:B------:R-:W-:Y:S01]  /*04d0*/  ULDC.U8 UR14, c[0x0][0x260] ;  /* 0x00009800000e7ab9 */ /* 0x000fe20000000000 */
[----:B------:R-:W-:Y:S01]  /*04e0*/  ULDC UR4, c[0x0][0x264] ;  /* 0x0000990000047ab9 */ /* 0x000fe20000000800 */
[----:B------:R-:W-:Y:S01]  /*04f0*/  ULDC.64 UR8, c[0x0][0x270] ;  /* 0x00009c0000087ab9 */ /* 0x000fe20000000a00 */
[----:B------:R-:W-:Y:S01]  /*0500*/  ULDC.64 UR12, c[0x0][0x240] ;  /* 0x00009000000c7ab9 */ /* 0x000fe20000000a00 */
[----:B------:R-:W-:Y:S02]  /*0510*/  CS2R R54, SRZ ;  /* 0x0000000000367805 */ /* 0x000fe4000001ff00 */
[----:B------:R-:W-:-:S02]  /*0520*/  CS2R R52, SRZ ;  /* 0x0000000000347805 */ /* 0x000fc4000001ff00 */
[----:B------:R-:W-:Y:S02]  /*0530*/  CS2R R50, SRZ ;  /* 0x0000000000327805 */ /* 0x000fe4000001ff00 */
[----:B------:R-:W-:Y:S02]  /*0540*/  CS2R R48, SRZ ;  /* 0x0000000000307805 */ /* 0x000fe4000001ff00 */
[----:B------:R-:W-:Y:S02]  /*0550*/  CS2R R58, SRZ ;  /* 0x00000000003a7805 */ /* 0x000fe4000001ff00 */
[----:B------:R-:W-:Y:S02]  /*0560*/  CS2R R56, SRZ ;  /* 0x0000000000387805 */ /* 0x000fe4000001ff00 */
        /* <DEDUP_REMOVED lines=11> */
[----:B--2---:R-:W-:-:S04]  /*0620*/  SHF.R.S32.HI R107, RZ, 0x1f, R2 ;  /* 0x0000001fff6b7819 */ /* 0x004fc80000011402 */
[----:B------:R-:W-:-:S04]  /*0630*/  LEA.HI R107, R107, R2, RZ, 0x5 ;  /* 0x000000026b6b7211 */ /* 0x000fc800078f28ff */
[----:B------:R-:W-:Y:S02]  /*0640*/  LOP3.LUT R3, R107, 0xffffffe0, RZ, 0xc0, !PT ;  /* 0xffffffe06b037812 */ /* 0x000fe400078ec0ff */
[----:B------:R-:W-:-:S03]  /*0650*/  SHF.R.S32.HI R107, RZ, 0x5, R107 ;  /* 0x00000005ff6b7819 */ /* 0x000fc6000001146b */
[----:B------:R-:W-:-:S05]  /*0660*/  IMAD.IADD R3, R2, 0x1, -R3 ;  /* 0x0000000102037824 */ /* 0x000fca00078e0a03 */
[----:B------:R-:W-:-:S04]  /*0670*/  SHF.R.S32.HI R16, RZ, 0x1f, R3 ;  /* 0x0000001fff107819 */ /* 0x000fc80000011403 */
[----:B------:R-:W-:-:S04]  /*0680*/  LEA.HI R16, R16, R3, RZ, 0x4 ;  /* 0x0000000310107211 */ /* 0x000fc800078f20ff */
[----:B------:R-:W-:Y:S02]  /*0690*/  SHF.R.S32.HI R0, RZ, 0x4, R16 ;  /* 0x00000004ff007819 */ /* 0x000fe40000011410 */
[----:B------:R-:W-:-:S03]  /*06a0*/  LOP3.LUT R16, R16, 0xfffffff0, RZ, 0xc0, !PT ;  /* 0xfffffff010107812 */ /* 0x000fc600078ec0ff */
[----:B------:R-:W-:Y:S02]  /*06b0*/  IMAD R25, R107, 0x10, R0 ;  /* 0x000000106b197824 */ /* 0x000fe400078e0200 */
[----:B------:R-:W-:Y:S02]  /*06c0*/  IMAD.IADD R16, R3, 0x1, -R16 ;  /* 0x0000000103107824 */ /* 0x000fe400078e0a10 */
[--C-:B------:R-:W-:Y:S01]  /*06d0*/  IMAD R27, R8, 0x80, R25.reuse ;  /* 0x00000080081b7824 */ /* 0x100fe200078e0219 */
[--C-:B------:R-:W-:Y:S01]  /*06e0*/  SHF.R.S32.HI R30, RZ, 0x1f, R25.reuse ;  /* 0x0000001fff1e7819 */ /* 0x100fe20000011419 */
[----:B------:R-:W-:Y:S02]  /*06f0*/  VIADD R84, R16, UR21 ;  /* 0x0000001510547c36 */ /* 0x000fe40008000000 */
[C---:B------:R-:W-:Y:S01]  /*0700*/  VIADD R13, R27.reuse, 0x2 ;  /* 0x000000021b0d7836 */ /* 0x040fe20000000000 */
[C---:B------:R-:W-:Y:S01]  /*0710*/  ISETP.GE.AND P0, PT, R27.reuse, UR6, PT ;  /* 0x000000061b007c0c */ /* 0x040fe2000bf06270 */
[C---:B------:R-:W-:Y:S01]  /*0720*/  VIADD R12, R27.reuse, 0x4 ;  /* 0x000000041b0c7836 */ /* 0x040fe20000000000 */
[----:B------:R-:W-:Y:S01]  /*0730*/  SHF.R.S32.HI R85, RZ, 0x1f, R84 ;  /* 0x0000001fff557819 */ /* 0x000fe20000011454 */
[----:B------:R-:W-:Y:S01]  /*0740*/  VIADD R3, R27, 0x6 ;  /* 0x000000061b037836 */ /* 0x000fe20000000000 */
[----:B------:R-:W-:Y:S01]  /*0750*/  BAR.SYNC.DEFER_BLOCKING 0x0 ;  /* 0x0000000000007b1d */ /* 0x000fe20000010000 */
[----:B------:R-:W-:Y:S01]  /*0760*/  ISETP.GE.AND P1, PT, R13, UR6, PT ;  /* 0x000000060d007c0c */ /* 0x000fe2000bf26270 */
[----:B------:R-:W-:Y:S01]  /*0770*/  IMAD R28, R29, 0x40, R16 ;  /* 0x000000401d1c7824 */ /* 0x000fe200078e0210 */
[----:B------:R-:W-:Y:S01]  /*0780*/  ISETP.GE.AND P2, PT, R12, UR6, PT ;  /* 0x000000060c007c0c */ /* 0x000fe2000bf46270 */
[----:B------:R-:W-:Y:S01]  /*0790*/  IMAD R15, R107, -0xe, R25 ;  /* 0xfffffff26b0f7824 */ /* 0x000fe200078e0219 */
[----:B------:R-:W-:Y:S01]  /*07a0*/  P2R R116, PR, RZ, 0x1 ;  /* 0x00000001ff747803 */ /* 0x000fe20000000000 */
[----:B------:R-:W-:Y:S01]  /*07b0*/  VIADD R104, R28, UR4 ;  /* 0x000000041c687c36 */ /* 0x000fe20008000000 */
[----:B------:R-:W-:Y:S01]  /*07c0*/  ISETP.GE.AND P3, PT, R3, UR6, PT ;  /* 0x0000000603007c0c */ /* 0x000fe2000bf66270 */
[----:B------:R-:W-:Y:S01]  /*07d0*/  VIADD R18, R15, UR21 ;  /* 0x000000150f127c36 */ /* 0x000fe20008000000 */
[----:B------:R-:W-:-:S02]  /*07e0*/  ISETP.LT.AND P0, PT, R84, UR18, !P0 ;  /* 0x0000001254007c0c */ /* 0x000fc4000c701270 */
[----:B------:R-:W-:Y:S02]  /*07f0*/  P2R R115, PR, RZ, 0x2 ;  /* 0x00000002ff737803 */ /* 0x000fe40000000000 */
[----:B------:R-:W-:Y:S02]  /*0800*/  P2R R114, PR, RZ, 0x4 ;  /* 0x00000004ff727803 */ /* 0x000fe40000000000 */
[----:B------:R-:W-:Y:S02]  /*0810*/  P2R R113, PR, RZ, 0x8 ;  /* 0x00000008ff717803 */ /* 0x000fe40000000000 */
[C---:B------:R-:W-:Y:S02]  /*0820*/  ISETP.LT.AND P1, PT, R84.reuse, UR18, !P1 ;  /* 0x0000001254007c0c */ /* 0x040fe4000cf21270 */
[----:B------:R-:W-:Y:S02]  /*0830*/  ISETP.LT.AND P2, PT, R84, UR18, !P2 ;  /* 0x0000001254007c0c */ /* 0x000fe4000d741270 */
[----:B------:R-:W-:-:S02]  /*0840*/  SEL R17, RZ, 0x1, !P0 ;  /* 0x00000001ff117807 */ /* 0x000fc40004000000 */
[----:B------:R-:W-:Y:S02]  /*0850*/  ISETP.LT.AND P3, PT, R84, UR18, !P3 ;  /* 0x0000001254007c0c */ /* 0x000fe4000df61270 */
[----:B------:R-:W-:Y:S02]  /*0860*/  ISETP.GE.AND P4, PT, R28, UR7, PT ;  /* 0x000000071c007c0c */ /* 0x000fe4000bf86270 */
[----:B------:R-:W-:Y:S02]  /*0870*/  P2R R17, PR, R17, 0xf ;  /* 0x0000000f11117803 */ /* 0x000fe40000000000 */
[----:B------:R-:W-:Y:S02]  /*0880*/  ISETP.NE.AND P3, PT, RZ, UR14, PT ;  /* 0x0000000eff007c0c */ /* 0x000fe4000bf65270 */
[----:B------:R-:W-:Y:S02]  /*0890*/  ISETP.LT.AND P1, PT, R18, UR18, !P4 ;  /* 0x0000001212007c0c */ /* 0x000fe4000e721270 */
[----:B------:R-:W-:Y:S01]  /*08a0*/  P2R R8, PR, RZ, 0x8 ;  /* 0x00000008ff087803 */ /* 0x000fe20000000000 */
[----:B------:R-:W-:Y:S01]  /*08b0*/  VIADD R8, R28, 0x10 ;  /* 0x000000101c087836 */ /* 0x000fe20000000000 */
[----:B------:R-:W-:-:S02]  /*08c0*/  ISETP.LE.OR P0, PT, R18, R104, !P3 ;  /* 0x000000681200720c */ /* 0x000fc40005f03670 */
[----:B------:R-:W-:Y:S01]  /*08d0*/  P2R R108, PR, RZ, 0x10 ;  /* 0x00000010ff6c7803 */ /* 0x000fe20000000000 */
[C---:B------:R-:W-:Y:S01]  /*08e0*/  VIADD R103, R8.reuse, UR4 ;  /* 0x0000000408677c36 */ /* 0x040fe20008000000 */
[----:B------:R-:W-:Y:S02]  /*08f0*/  PLOP3.LUT P1, PT, P1, P0, PT, 0x80, 0x0 ;  /* 0x000000000000781c */ /* 0x000fe40000f21070 */
[----:B------:R-:W-:Y:S01]  /*0900*/  ISETP.GE.AND P6, PT, R8, UR7, PT ;  /* 0x0000000708007c0c */ /* 0x000fe2000bfc6270 */
[----:B------:R-:W-:Y:S01]  /*0910*/  VIADD R8, R28, 0x20 ;  /* 0x000000201c087836 */ /* 0x000fe20000000000 */
[----:B------:R-:W-:Y:S02]  /*0920*/  ISETP.GT.AND P0, PT, R104, R18, PT ;  /* 0x000000126800720c */ /* 0x000fe40003f04270 */
[----:B------:R-:W-:Y:S01]  /*0930*/  P2R R14, PR, RZ, 0x2 ;  /* 0x00000002ff0e7803 */ /* 0x000fe20000000000 */
[----:B------:R-:W-:Y:S01]  /*0940*/  VIADD R102, R8, UR4 ;  /* 0x0000000408667c36 */ /* 0x000fe20008000000 */
[----:B------:R-:W-:-:S02]  /*0950*/  SEL R11, RZ, 0x1, P0 ;  /* 0x00000001ff0b7807 */ /* 0x000fc40000000000 */
[C---:B------:R-:W-:Y:S02]  /*0960*/  ISETP.LT.AND P0, PT, R18.reuse, UR18, !P6 ;  /* 0x0000001212007c0c */ /* 0x040fe4000f701270 */
[----:B------:R-:W-:Y:S02]  /*0970*/  ISETP.LE.OR P1, PT, R18, R103, !P3 ;  /* 0x000000671200720c */ /* 0x000fe40005f23670 */
[----:B------:R-:W-:Y:S01]  /*0980*/  ISETP.GE.AND P5, PT, R8, UR7, PT ;  /* 0x0000000708007c0c */ /* 0x000fe2000bfa6270 */
[----:B------:R-:W-:Y:S01]  /*0990*/  VIADD R8, R28, 0x30 ;  /* 0x000000301c087836 */ /* 0x000fe20000000000 */
[----:B------:R-:W-:Y:S02]  /*09a0*/  PLOP3.LUT P1, PT, P0, P1, PT, 0x80, 0x0 ;  /* 0x000000000000781c */ /* 0x000fe40000723070 */
[----:B------:R-:W-:Y:S01]  /*09b0*/  ISETP.LT.AND P0, PT, R18, UR18, !P5 ;  /* 0x0000001212007c0c */ /* 0x000fe2000ef01270 */
[----:B------:R-:W-:Y:S01]  /*09c0*/  VIADD R101, R8, UR4 ;  /* 0x0000000408657c36 */ /* 0x000fe20008000000 */
[----:B------:R-:W-:Y:S01]  /*09d0*/  ISETP.LE.OR P2, PT, R18, R102, !P3 ;  /* 0x000000661200720c */ /* 0x000fe20005f43670 */
[----:B------:R-:W-:Y:S01]  /*09e0*/  ULDC.64 UR4, c[0x0][0x258] ;  /* 0x0000960000047ab9 */ /* 0x000fe20000000a00 */
[----:B------:R-:W-:-:S02]  /*09f0*/  ISETP.GE.AND P4, PT, R8, UR7, PT ;  /* 0x0000000708007c0c */ /* 0x000fc4000bf86270 */
[----:B------:R-:W-:Y:S02]  /*0a00*/  PLOP3.LUT P2, PT, P0, P2, PT, 0x80, 0x0 ;  /* 0x000000000000781c */ /* 0x000fe40000745070 */
[C---:B------:R-:W-:Y:S02]  /*0a10*/  ISETP.LT.AND P0, PT, R18.reuse, UR18, !P4 ;  /* 0x0000001212007c0c */ /* 0x040fe4000e701270 */
[----:B------:R-:W-:Y:S02]  /*0a20*/  ISETP.LE.OR P3, PT, R18, R101, !P3 ;  /* 0x000000651200720c */ /* 0x000fe40005f63670 */
[----:B------:R-:W-:Y:S02]  /*0a30*/  LOP3.LUT R11, R11, UR14, RZ, 0xfc, !PT ;  /* 0x0000000e0b0b7c12 */ /* 0x000fe4000f8efcff */
[----:B------:R-:W-:Y:S02]  /*0a40*/  PLOP3.LUT P3, PT, P0, P3, PT, 0x80, 0x0 ;  /* 0x000000000000781c */ /* 0x000fe40000767070 */
[----:B------:R-:W-:-:S02]  /*0a50*/  ISETP.GT.AND P0, PT, R103, R18, PT ;  /* 0x000000126700720c */ /* 0x000fc40003f04270 */
[----:B------:R-:W-:Y:S02]  /*0a60*/  PRMT R11, R11, 0x9910, RZ ;  /* 0x000099100b0b7816 */ /* 0x000fe400000000ff */
[----:B------:R-:W-:Y:S02]  /*0a70*/  SEL R10, RZ, 0x1, P0 ;  /* 0x00000001ff0a7807 */ /* 0x000fe40000000000 */
[-C--:B------:R-:W-:Y:S02]  /*0a80*/  ISETP.GT.AND P0, PT, R102, R18.reuse, PT ;  /* 0x000000126600720c */ /* 0x080fe40003f04270 */
[----:B------:R-:W-:Y:S02]  /*0a90*/  LOP3.LUT R10, R10, UR14, RZ, 0xfc, !PT ;  /* 0x0000000e0a0a7c12 */ /* 0x000fe4000f8efcff */
[----:B------:R-:W-:Y:S02]  /*0aa0*/  SEL R9, RZ, 0x1, P0 ;  /* 0x00000001ff097807 */ /* 0x000fe40000000000 */
[----:B------:R-:W-:-:S02]  /*0ab0*/  ISETP.GT.AND P0, PT, R101, R18, PT ;  /* 0x000000126500720c */ /* 0x000fc40003f04270 */
[----:B------:R-:W-:Y:S02]  /*0ac0*/  LOP3.LUT R9, R9, UR14, RZ, 0xfc, !PT ;  /* 0x0000000e09097c12 */ /* 0x000fe4000f8efcff */
[----:B------:R-:W-:Y:S02]  /*0ad0*/  SEL R8, RZ, 0x1, P0 ;  /* 0x00000001ff087807 */ /* 0x000fe40000000000 */
[----:B------:R-:W-:Y:S02]  /*0ae0*/  ISETP.NE.AND P0, PT, R14, RZ, PT ;  /* 0x000000ff0e00720c */ /* 0x000fe40003f05270 */
[----:B------:R-:W-:Y:S02]  /*0af0*/  LOP3.LUT R8, R8, UR14, RZ, 0xfc, !PT ;  /* 0x0000000e08087c12 */ /* 0x000fe4000f8efcff */
[----:B------:R-:W-:Y:S02]  /*0b00*/  PRMT R10, R10, 0x9910, RZ ;  /* 0x000099100a0a7816 */ /* 0x000fe400000000ff */
[----:B------:R-:W-:-:S02]  /*0b10*/  PRMT R9, R9, 0x9910, RZ ;  /* 0x0000991009097816 */ /* 0x000fc400000000ff */
[----:B------:R-:W-:Y:S02]  /*0b20*/  PRMT R8, R8, 0x9910, RZ ;  /* 0x0000991008087816 */ /* 0x000fe400000000ff */
[----:B------:R-:W-:Y:S01]  /*0b30*/  ISETP.NE.AND P0, PT, R11, RZ, P0 ;  /* 0x000000ff0b00720c */ /* 0x000fe20000705270 */
[----:B------:R-:W-:Y:S01]  /*0b40*/  VIADD R11, R84, 0x10 ;  /* 0x00000010540b7836 */ /* 0x000fe20000000000 */
[----:B------:R-:W-:Y:S02]  /*0b50*/  ISETP.NE.AND P1, PT, R10, RZ, P1 ;  /* 0x000000ff0a00720c */ /* 0x000fe40000f25270 */
[----:B------:R-:W-:Y:S02]  /*0b60*/  ISETP.NE.AND P2, PT, R9, RZ, P2 ;  /* 0x000000ff0900720c */ /* 0x000fe40001745270 */
[----:B------:R-:W-:Y:S01]  /*0b70*/  ISETP.NE.AND P3, PT, R8, RZ, P3 ;  /* 0x000000ff0800720c */ /* 0x000fe20001f65270 */
[----:B------:R-:W-:Y:S01]  /*0b80*/  VIADD R8, R18, 0x10 ;  /* 0x0000001012087836 */ /* 0x000fe20000000000 */
[----:B------:R-:W-:-:S02]  /*0b90*/  SEL R14, RZ, 0x1, !P0 ;  /* 0x00000001ff0e7807 */ /* 0x000fc40004000000 */
[--C-:B------:R-:W-:Y:S02]  /*0ba0*/  SHF.R.S32.HI R29, RZ, 0x1f, R28.reuse ;  /* 0x0000001fff1d7819 */ /* 0x100fe4000001141c */
[----:B------:R-:W-:Y:S02]  /*0bb0*/  P2R R14, PR, R14, 0xf ;  /* 0x0000000f0e0e7803 */ /* 0x000fe40000000000 */
[----:B------:R-:W-:Y:S01]  /*0bc0*/  ISETP.GE.AND P3, PT, R27, UR6, PT ;  /* 0x000000061b007c0c */ /* 0x000fe2000bf66270 */
[----:B------:R-:W-:Y:S01]  /*0bd0*/  IMAD.WIDE.U32 R28, R18, UR4, R28 ;  /* 0x00000004121c7c25 */ /* 0x000fe2000f8e001c */
[----:B------:R-:W-:Y:S02]  /*0be0*/  ISETP.GE.AND P1, PT, R13, UR6, PT ;  /* 0x000000060d007c0c */ /* 0x000fe4000bf26270 */
[----:B------:R-:W-:Y:S02]  /*0bf0*/  ISETP.LT.AND P0, PT, R11, UR18, !P3 ;  /* 0x000000120b007c0c */ /* 0x000fe4000df01270 */
[----:B------:R-:W-:-:S02]  /*0c00*/  ISETP.GE.AND P2, PT, R12, UR6, PT ;  /* 0x000000060c007c0c */ /* 0x000fc4000bf46270 */
[----:B------:R-:W-:Y:S02]  /*0c10*/  ISETP.GE.AND P3, PT, R3, UR6, PT ;  /* 0x0000000603007c0c */ /* 0x000fe4000bf66270 */
[----:B------:R-:W-:Y:S02]  /*0c20*/  SEL R10, RZ, 0x1, !P0 ;  /* 0x00000001ff0a7807 */ /* 0x000fe40004000000 */
[C---:B------:R-:W-:Y:S02]  /*0c30*/  ISETP.LT.AND P1, PT, R11.reuse, UR18, !P1 ;  /* 0x000000120b007c0c */ /* 0x040fe4000cf21270 */
[C---:B------:R-:W-:Y:S02]  /*0c40*/  ISETP.LT.AND P2, PT, R11.reuse, UR18, !P2 ;  /* 0x000000120b007c0c */ /* 0x040fe4000d741270 */
[----:B------:R-:W-:Y:S02]  /*0c50*/  ISETP.LT.AND P3, PT, R11, UR18, !P3 ;  /* 0x000000120b007c0c */ /* 0x000fe4000df61270 */
[----:B------:R-:W-:-:S02]  /*0c60*/  LEA.HI R30, R30, R25, RZ, 0x4 ;  /* 0x000000191e1e7211 */ /* 0x000fc400078f20ff */
[----:B------:R-:W-:Y:S02]  /*0c70*/  P2R R10, PR, R10, 0xf ;  /* 0x0000000f0a0a7803 */ /* 0x000fe40000000000 */
[----:B------:R-:W-:Y:S02]  /*0c80*/  ISETP.NE.AND P2, PT, R108, RZ, PT ;  /* 0x000000ff6c00720c */ /* 0x000fe40003f45270 */
[----:B------:R-:W-:Y:S02]  /*0c90*/  ISETP.NE.AND P3, PT, RZ, UR14, PT ;  /* 0x0000000eff007c0c */ /* 0x000fe4000bf65270 */
[C---:B------:R-:W-:Y:S02]  /*0ca0*/  ISETP.LT.AND P1, PT, R8.reuse, UR18, !P2 ;  /* 0x0000001208007c0c */ /* 0x040fe4000d721270 */
[----:B------:R-:W-:Y:S02]  /*0cb0*/  ISETP.LE.OR P0, PT, R8, R104, !P3 ;  /* 0x000000680800720c */ /* 0x000fe40005f03670 */
[----:B------:R-:W-:-:S02]  /*0cc0*/  LOP3.LUT R30, R30, 0xfffffff0, RZ, 0xc0, !PT ;  /* 0xfffffff01e1e7812 */ /* 0x000fc400078ec0ff */
[----:B------:R-:W-:Y:S02]  /*0cd0*/  PLOP3.LUT P2, PT, P1, P0, PT, 0x80, 0x0 ;  /* 0x000000000000781c */ /* 0x000fe40000f41070 */
[C---:B------:R-:W-:Y:S02]  /*0ce0*/  ISETP.LT.AND P0, PT, R8.reuse, UR18, !P6 ;  /* 0x0000001208007c0c */ /* 0x040fe4000f701270 */
[C---:B------:R-:W-:Y:S02]  /*0cf0*/  ISETP.LE.OR P1, PT, R8.reuse, R103, !P3 ;  /* 0x000000670800720c */ /* 0x040fe40005f23670 */
[----:B------:R-:W-:Y:S02]  /*0d00*/  P2R R21, PR, RZ, 0x4 ;  /* 0x00000004ff157803 */ /* 0x000fe40000000000 */
[----:B------:R-:W-:Y:S02]  /*0d10*/  PLOP3.LUT P1, PT, P0, P1, PT, 0x80, 0x0 ;  /* 0x000000000000781c */ /* 0x000fe40000723070 */
[----:B------:R-:W-:-:S02]  /*0d20*/  ISETP.LT.AND P0, PT, R8, UR18, !P5 ;  /* 0x0000001208007c0c */ /* 0x000fc4000ef01270 */
[C---:B------:R-:W-:Y:S02]  /*0d30*/  ISETP.LE.OR P2, PT, R8.reuse, R102, !P3 ;  /* 0x000000660800720c */ /* 0x040fe40005f43670 */
[C---:B------:R-:W-:Y:S02]  /*0d40*/  ISETP.LE.OR P3, PT, R8.reuse, R101, !P3 ;  /* 0x000000650800720c */ /* 0x040fe40005f63670 */
[----:B------:R-:W-:Y:S02]  /*0d50*/  PLOP3.LUT P2, PT, P0, P2, PT, 0x80, 0x0 ;  /* 0x000000000000781c */ /* 0x000fe40000745070 */
[----:B------:R-:W-:-:S04]  /*0d60*/  ISETP.LT.AND P0, PT, R8, UR18, !P4 ;  /* 0x0000001208007c0c */ /* 0x000fc8000e701270 */
[----:B------:R-:W-:Y:S02]  /*0d70*/  PLOP3.LUT P3, PT, P0, P3, PT, 0x80, 0x0 ;  /* 0x000000000000781c */ /* 0x000fe40000767070 */
[----:B------:R-:W-:-:S04]  /*0d80*/  ISETP.GT.AND P0, PT, R104, R8, PT ;  /* 0x000000086800720c */ /* 0x000fc80003f04270 */
[----:B------:R-:W-:Y:S02]  /*0d90*/  SEL R20, RZ, 0x1, P0 ;  /* 0x00000001ff147807 */ /* 0x000fe40000000000 */
[-C--:B------:R-:W-:Y:S02]  /*0da0*/  ISETP.GT.AND P0, PT, R103, R8.reuse, PT ;  /* 0x000000086700720c */ /* 0x080fe40003f04270 */
[----:B------:R-:W-:Y:S02]  /*0db0*/  LOP3.LUT R20, R20, UR14, RZ, 0xfc, !PT ;  /* 0x0000000e14147c12 */ /* 0x000fe4000f8efcff */
[----:B------:R-:W-:Y:S02]  /*0dc0*/  SEL R19, RZ, 0x1, P0 ;  /* 0x00000001ff137807 */ /* 0x000fe40000000000 */
[----:B------:R-:W-:Y:S02]  /*0dd0*/  ISETP.GT.AND P0, PT, R102, R8, PT ;  /* 0x000000086600720c */ /* 0x000fe40003f04270 */
[----:B------:R-:W-:-:S02]  /*0de0*/  LOP3.LUT R19, R19, UR14, RZ, 0xfc, !PT ;  /* 0x0000000e13137c12 */ /* 0x000fc4000f8efcff */
[----:B------:R-:W-:Y:S02]  /*0df0*/  SEL R9, RZ, 0x1, P0 ;  /* 0x00000001ff097807 */ /* 0x000fe40000000000 */
[----:B------:R-:W-:Y:S02]  /*0e00*/  ISETP.GT.AND P0, PT, R101, R8, PT ;  /* 0x000000086500720c */ /* 0x000fe40003f04270 */
[----:B------:R-:W-:Y:S02]  /*0e10*/  LOP3.LUT R9, R9, UR14, RZ, 0xfc, !PT ;  /* 0x0000000e09097c12 */ /* 0x000fe4000f8efcff */
[----:B------:R-:W-:Y:S02]  /*0e20*/  SEL R8, RZ, 0x1, P0 ;  /* 0x00000001ff087807 */ /* 0x000fe40000000000 */
[----:B------:R-:W-:Y:S02]  /*0e30*/  ISETP.NE.AND P0, PT, R21, RZ, PT ;  /* 0x000000ff1500720c */ /* 0x000fe40003f05270 */
[----:B------:R-:W-:-:S02]  /*0e40*/  LOP3.LUT R8, R8, UR14, RZ, 0xfc, !PT ;  /* 0x0000000e08087c12 */ /* 0x000fc4000f8efcff */
[----:B------:R-:W-:Y:S02]  /*0e50*/  PRMT R20, R20, 0x9910, RZ ;  /* 0x0000991014147816 */ /* 0x000fe400000000ff */
[----:B------:R-:W-:Y:S02]  /*0e60*/  PRMT R9, R9, 0x9910, RZ ;  /* 0x0000991009097816 */ /* 0x000fe400000000ff */
[----:B------:R-:W-:Y:S02]  /*0e70*/  PRMT R19, R19, 0x9910, RZ ;  /* 0x0000991013137816 */ /* 0x000fe400000000ff */
[----:B------:R-:W-:Y:S02]  /*0e80*/  PRMT R8, R8, 0x9910, RZ ;  /* 0x0000991008087816 */ /* 0x000fe400000000ff */
[----:B------:R-:W-:Y:S02]  /*0e90*/  ISETP.NE.AND P0, PT, R20, RZ, P0 ;  /* 0x000000ff1400720c */ /* 0x000fe40000705270 */
[----:B------:R-:W-:-:S02]  /*0ea0*/  ISETP.NE.AND P2, PT, R9, RZ, P2 ;  /* 0x000000ff0900720c */ /* 0x000fc40001745270 */
[----:B------:R-:W-:Y:S01]  /*0eb0*/  ISETP.NE.AND P1, PT, R19, RZ, P1 ;  /* 0x000000ff1300720c */ /* 0x000fe20000f25270 */
[----:B------:R-:W-:Y:S01]  /*0ec0*/  VIADD R19, R18, 0x20 ;  /* 0x0000002012137836 */ /* 0x000fe20000000000 */
[----:B------:R-:W-:Y:S01]  /*0ed0*/  ISETP.NE.AND P3, PT, R8, RZ, P3 ;  /* 0x000000ff0800720c */ /* 0x000fe20001f65270 */
[----:B------:R-:W-:Y:S01]  /*0ee0*/  VIADD R8, R84, 0x20 ;  /* 0x0000002054087836 */ /* 0x000fe20000000000 */
[----:B------:R-:W-:-:S04]  /*0ef0*/  SEL R9, RZ, 0x1, !P0 ;  /* 0x00000001ff097807 */ /* 0x000fc80004000000 */
[----:B------:R-:W-:Y:S02]  /*0f00*/  P2R R9, PR, R9, 0xf ;  /* 0x0000000f09097803 */ /* 0x000fe40000000000 */
[----:B------:R-:W-:Y:S02]  /*0f10*/  ISETP.GE.AND P3, PT, R27, UR6, PT ;  /* 0x000000061b007c0c */ /* 0x000fe4000bf66270 */
[----:B------:R-:W-:Y:S02]  /*0f20*/  ISETP.GE.AND P1, PT, R13, UR6, PT ;  /* 0x000000060d007c0c */ /* 0x000fe4000bf26270 */
[----:B------:R-:W-:Y:S02]  /*0f30*/  ISETP.LT.AND P0, PT, R8, UR18, !P3 ;  /* 0x0000001208007c0c */ /* 0x000fe4000df01270 */
[----:B------:R-:W-:Y:S02]  /*0f40*/  ISETP.GE.AND P2, PT, R12, UR6, PT ;  /* 0x000000060c007c0c */ /* 0x000fe4000bf46270 */
[----:B------:R-:W-:-:S02]  /*0f50*/  ISETP.GE.AND P3, PT, R3, UR6, PT ;  /* 0x0000000603007c0c */ /* 0x000fc4000bf66270 */
[----:B------:R-:W-:Y:S02]  /*0f60*/  SEL R3, RZ, 0x1, !P0 ;  /* 0x00000001ff037807 */ /* 0x000fe40004000000 */
[C---:B------:R-:W-:Y:S02]  /*0f70*/  ISETP.LT.AND P1, PT, R8.reuse, UR18, !P1 ;  /* 0x0000001208007c0c */ /* 0x040fe4000cf21270 */
[C---:B------:R-:W-:Y:S02]  /*0f80*/  ISETP.LT.AND P2, PT, R8.reuse, UR18, !P2 ;  /* 0x0000001208007c0c */ /* 0x040fe4000d741270 */
[----:B------:R-:W-:Y:S02]  /*0f90*/  ISETP.LT.AND P3, PT, R8, UR18, !P3 ;  /* 0x0000001208007c0c */ /* 0x000fe4000df61270 */
[----:B------:R-:W-:Y:S02]  /*0fa0*/  P2R R12, PR, RZ, 0x40 ;  /* 0x00000040ff0c7803 */ /* 0x000fe40000000000 */
[----:B------:R-:W-:-:S02]  /*0fb0*/  P2R R3, PR, R3, 0xf ;  /* 0x0000000f03037803 */ /* 0x000fc40000000000 */
[----:B------:R-:W-:Y:S02]  /*0fc0*/  ISETP.NE.AND P2, PT, R108, RZ, PT ;  /* 0x000000ff6c00720c */ /* 0x000fe40003f45270 */
[----:B------:R-:W-:Y:S02]  /*0fd0*/  ISETP.NE.AND P3, PT, RZ, UR14, PT ;  /* 0x0000000eff007c0c */ /* 0x000fe4000bf65270 */
[C---:B------:R-:W-:Y:S02]  /*0fe0*/  ISETP.LT.AND P1, PT, R19.reuse, UR18, !P2 ;  /* 0x0000001213007c0c */ /* 0x040fe4000d721270 */
[C---:B------:R-:W-:Y:S02]  /*0ff0*/  ISETP.LE.OR P0, PT, R19.reuse, R104, !P3 ;  /* 0x000000681300720c */ /* 0x040fe40005f03670 */
[----:B------:R-:W-:Y:S02]  /*1000*/  ISETP.LE.OR P2, PT, R19, R102, !P3 ;  /* 0x000000661300720c */ /* 0x000fe40005f43670 */
[----:B------:R-:W-:-:S02]  /*1010*/  PLOP3.LUT P1, PT, P1, P0, PT, 0x80, 0x0 ;  /* 0x000000000000781c */ /* 0x000fc40000f21070 */
[C---:B------:R-:W-:Y:S02]  /*1020*/  ISETP.LT.AND P0, PT, R19.reuse, UR18, !P6 ;  /* 0x0000001213007c0c */ /* 0x040fe4000f701270 */
[----:B------:R-:W-:Y:S02]  /*1030*/  P2R R13, PR, RZ, 0x2 ;  /* 0x00000002ff0d7803 */ /* 0x000fe40000000000 */
[C---:B------:R-:W-:Y:S02]  /*1040*/  ISETP.LE.OR P1, PT, R19.reuse, R103, !P3 ;  /* 0x000000671300720c */ /* 0x040fe40005f23670 */
[C---:B------:R-:W-:Y:S02]  /*1050*/  ISETP.LE.OR P3, PT, R19.reuse, R101, !P3 ;  /* 0x000000651300720c */ /* 0x040fe40005f63670 */
[----:B------:R-:W-:Y:S02]  /*1060*/  PLOP3.LUT P1, PT, P0, P1, PT, 0x80, 0x0 ;  /* 0x000000000000781c */ /* 0x000fe40000723070 */
[----:B------:R-:W-:-:S02]  /*1070*/  ISETP.LT.AND P0, PT, R19, UR18, !P5 ;  /* 0x0000001213007c0c */ /* 0x000fc4000ef01270 */
[----:B------:R-:W-:Y:S02]  /*1080*/  ISETP.NE.AND P6, PT, R13, RZ, PT ;  /* 0x000000ff0d00720c */ /* 0x000fe40003fc5270 */
[----:B------:R-:W-:Y:S02]  /*1090*/  PLOP3.LUT P2, PT, P0, P2, PT, 0x80, 0x0 ;  /* 0x000000000000781c */ /* 0x000fe40000745070 */
[----:B------:R-:W-:Y:S02]  /*10a0*/  ISETP.LT.AND P0, PT, R19, UR18, !P4 ;  /* 0x0000001213007c0c */ /* 0x000fe4000e701270 */
[----:B------:R-:W-:Y:S02]  /*10b0*/  P2R R13, PR, RZ, 0x20 ;  /* 0x00000020ff0d7803 */ /* 0x000fe40000000000 */
        /* <DEDUP_REMOVED lines=12> */
[----:B------:R-:W-:Y:S02]  /*1180*/  PRMT R22, R22, 0x9910, RZ ;  /* 0x0000991016167816 */ /* 0x000fe400000000ff */
[----:B------:R-:W-:-:S02]  /*1190*/  LOP3.LUT R19, R19, UR14, RZ, 0xfc, !PT ;  /* 0x0000000e13137c12 */ /* 0x000fc4000f8efcff */
[----:B------:R-:W-:Y:S02]  /*11a0*/  PRMT R21, R21, 0x9910, RZ ;  /* 0x0000991015157816 */ /* 0x000fe400000000ff */
[----:B------:R-:W-:Y:S02]  /*11b0*/  PRMT R19, R19, 0x9910, RZ ;  /* 0x0000991013137816 */ /* 0x000fe400000000ff */
[----:B------:R-:W-:Y:S02]  /*11c0*/  PRMT R20, R20, 0x9910, RZ ;  /* 0x0000991014147816 */ /* 0x000fe400000000ff */
[----:B------:R-:W-:Y:S02]  /*11d0*/  ISETP.NE.AND P3, PT, R19, RZ, P3 ;  /* 0x000000ff1300720c */ /* 0x000fe40001f65270 */
[----:B------:R-:W-:Y:S02]  /*11e0*/  SHF.R.S32.HI R19, RZ, 0x1f, R18 ;  /* 0x0000001fff137819 */ /* 0x000fe40000011412 */
[----:B------:R-:W-:-:S02]  /*11f0*/  ISETP.NE.AND P0, PT, R22, RZ, P6 ;  /* 0x000000ff1600720c */ /* 0x000fc40003705270 */
[----:B------:R-:W-:Y:S01]  /*1200*/  ISETP.NE.AND P1, PT, R21, RZ, P1 ;  /* 0x000000ff1500720c */ /* 0x000fe20000f25270 */
[----:B------:R-:W-:Y:S01]  /*1210*/  IMAD R19, R19, UR4, RZ ;  /* 0x0000000413137c24 */ /* 0x000fe2000f8e02ff */
[----:B------:R-:W-:Y:S02]  /*1220*/  ISETP.NE.AND P2, PT, R20, RZ, P2 ;  /* 0x000000ff1400720c */ /* 0x000fe40001745270 */
[----:B------:R-:W-:Y:S01]  /*1230*/  SEL R118, RZ, 0x1, !P0 ;  /* 0x00000001ff767807 */ /* 0x000fe20004000000 */
[----:B------:R-:W-:Y:S01]  /*1240*/  IMAD R19, R18, UR5, R19 ;  /* 0x0000000512137c24 */ /* 0x000fe2000f8e0213 */
[----:B------:R-:W-:Y:S01]  /*1250*/  ULDC.64 UR4, c[0x0][0x278] ;  /* 0x00009e0000047ab9 */ /* 0x000fe20000000a00 */
[----:B------:R-:W-:Y:S01]  /*1260*/  SHF.R.S32.HI R20, RZ, 0x1f, R27 ;  /* 0x0000001fff147819 */ /* 0x000fe2000001141b */
[----:B------:R-:W-:Y:S01]  /*1270*/  UIADD3 UR11, UP1, UR8, -UR4, URZ ;  /* 0x80000004080b7290 */ /* 0x000fe2000ff3e03f */
[----:B------:R-:W-:Y:S01]  /*1280*/  P2R R118, PR, R118, 0xf ;  /* 0x0000000f76767803 */ /* 0x000fe20000000000 */
[----:B------:R-:W-:Y:S01]  /*1290*/  IMAD.IADD R18, R29, 0x1, R19 ;  /* 0x000000011d127824 */ /* 0x000fe200078e0213 */
[----:B----4-:R-:W-:Y:S01]  /*12a0*/  LEA R6, P0, R28, R6, 0x3 ;  /* 0x000000061c067211 */ /* 0x010fe200078018ff */
[----:B------:R-:W-:-:S03]  /*12b0*/  UIADD3 UR11, UP0, UR11, UR8, URZ ;  /* 0x000000080b0b7290 */ /* 0x000fc6000ff1e03f */
[----:B------:R-:W-:Y:S01]  /*12c0*/  LEA.HI.X R7, R28, R7, R18, 0x3, P0 ;  /* 0x000000071c077211 */ /* 0x000fe200000f1c12 */
[----:B------:R-:W-:Y:S02]  /*12d0*/  UIADD3.X UR10, UR9, UR9, ~UR5, UP0, UP1 ;  /* 0x00000009090a7290 */ /* 0x000fe400087e2c05 */
[----:B------:R-:W-:Y:S01]  /*12e0*/  IMAD.U32 R19, RZ, RZ, UR11 ;  /* 0x0000000bff137e24 */ /* 0x000fe2000f8e00ff */
[----:B------:R-:W-:Y:S02]  /*12f0*/  UIADD3 UR11, UR18, 0xf, -UR21 ;  /* 0x0000000f120b7890 */ /* 0x000fe4000fffe815 */
[----:B------:R-:W-:Y:S01]  /*1300*/  UIADD3 UR28, UP1, UR12, UR12, URZ ;  /* 0x0000000c0c1c7290 */ /* 0x000fe2000ff3e03f */
[----:B------:R-:W-:Y:S01]  /*1310*/  IMAD.U32 R123, RZ, RZ, UR10 ;  /* 0x0000000aff7b7e24 */ /* 0x000fe2000f8e00ff */
[----:B------:R-:W-:Y:S01]  /*1320*/  IADD3 R124, P1, P0, R6, UR4, R19 ;  /* 0x00000004067c7c10 */ /* 0x000fe2000f83e013 */
[----:B------:R-:W-:Y:S02]  /*1330*/  USHF.R.S32.HI UR10, URZ, 0x1f, UR11 ;  /* 0x0000001f3f0a7899 */ /* 0x000fe4000801140b */
[----:B------:R-:W-:Y:S01]  /*1340*/  UIADD3.X UR27, UR13, UR13, URZ, UP1, !UPT ;  /* 0x0000000d0d1b7290 */ /* 0x000fe20008ffe43f */
[----:B------:R-:W-:Y:S01]  /*1350*/  IADD3.X R123, R7, UR5, R123, P1, P0 ;  /* 0x00000005077b7c10 */ /* 0x000fe20008fe047b */
[----:B------:R-:W-:Y:S01]  /*1360*/  ULDC.64 UR4, c[0x0][0x230] ;  /* 0x00008c0000047ab9 */ /* 0x000fe20000000a00 */
[----:B------:R-:W-:Y:S01]  /*1370*/  ULEA.HI UR10, UR10, UR11, URZ, 0x4 ;  /* 0x0000000b0a0a7291 */ /* 0x000fe2000f8f203f */
[----:B------:R-:W-:Y:S01]  /*1380*/  IMAD.WIDE.U32 R22, R27, UR4, R84 ;  /* 0x000000041b167c25 */ /* 0x000fe2000f8e0054 */
[----:B------:R-:W-:-:S02]  /*1390*/  UIADD3 UR28, UP2, UP1, UR28, UR28, UR28 ;  /* 0x0000001c1c1c7290 */ /* 0x000fc4000f95e01c */
[----:B------:R-:W-:Y:S01]  /*13a0*/  USHF.R.S32.HI UR24, URZ, 0x4, UR10 ;  /* 0x000000043f187899 */ /* 0x000fe2000801140a */
[----:B------:R-:W-:Y:S01]  /*13b0*/  IMAD R20, R20, UR4, RZ ;  /* 0x0000000414147c24 */ /* 0x000fe2000f8e02ff */
[----:B------:R-:W-:Y:S01]  /*13c0*/  LEA R18, P0, R22, R4, 0x3 ;  /* 0x0000000416127211 */ /* 0x000fe200078018ff */
[C---:B------:R-:W-:Y:S01]  /*13d0*/  VIADD R4, R27.reuse, 0x8 ;  /* 0x000000081b047836 */ /* 0x040fe20000000000 */
[----:B------:R-:W-:Y:S01]  /*13e0*/  ULDC.64 UR10, c[0x0][0x248] ;  /* 0x00009200000a7ab9 */ /* 0x000fe20000000a00 */
[----:B------:R-:W-:Y:S01]  /*13f0*/  IMAD R20, R27, UR5, R20 ;  /* 0x000000051b147c24 */ /* 0x000fe2000f8e0214 */
[----:B------:R-:W-:Y:S02]  /*1400*/  ULEA UR5, UR19, 0x4f, 0x6 ;  /* 0x0000004f13057891 */ /* 0x000fe4000f8e303f */
[----:B------:R-:W-:Y:S01]  /*1410*/  ISETP.GE.AND P5, PT, R4, UR6, PT ;  /* 0x0000000604007c0c */ /* 0x000fe2000bfa6270 */
[----:B------:R-:W-:Y:S01]  /*1420*/  IMAD.IADD R20, R23, 0x1, R20 ;  /* 0x0000000117147824 */ /* 0x000fe200078e0214 */
[----:B------:R-:W-:Y:S01]  /*1430*/  USHF.R.S32.HI UR4, URZ, 0x1f, UR5 ;  /* 0x0000001f3f047899 */ /* 0x000fe20008011405 */
[----:B------:R-:W-:Y:S01]  /*1440*/  VIADD R4, R27, 0xa ;  /* 0x0000000a1b047836 */ /* 0x000fe20000000000 */
[----:B------:R-:W-:Y:S01]  /*1450*/  UIADD3.X UR27, UR27, UR27, UR27, UP2, UP1 ;  /* 0x0000001b1b1b7290 */ /* 0x000fe200097e241b */
[----:B------:R-:W-:Y:S01]  /*1460*/  P2R R112, PR, RZ, 0x20 ;  /* 0x00000020ff707803 */ /* 0x000fe20000000000 */
[----:B------:R-:W-:Y:S01]  /*1470*/  ULEA.HI UR4, UR4, UR5, URZ, 0x4 ;  /* 0x0000000504047291 */ /* 0x000fe2000f8f203f */
[----:B------:R-:W-:-:S02]  /*1480*/  LEA.HI.X R19, R22, R5, R20, 0x3, P0 ;  /* 0x0000000516137211 */ /* 0x000fc400000f1c14 */
[----:B------:R-:W-:Y:S01]  /*1490*/  ISETP.GE.AND P6, PT, R4, UR6, PT ;  /* 0x0000000604007c0c */ /* 0x000fe2000bfc6270 */
[C---:B------:R-:W-:Y:S01]  /*14a0*/  VIADD R4, R27.reuse, 0xc ;  /* 0x0000000c1b047836 */ /* 0x040fe20000000000 */
[----:B------:R-:W-:Y:S01]  /*14b0*/  SHF.R.S32.HI R5, RZ, 0x1f, R16 ;  /* 0x0000001fff057819 */ /* 0x000fe20000011410 */
[----:B------:R-:W-:Y:S01]  /*14c0*/  VIADD R27, R27, 0xe ;  /* 0x0000000e1b1b7836 */ /* 0x000fe20000000000 */
[----:B------:R-:W-:Y:S01]  /*14d0*/  ISETP.LT.AND P0, PT, R84, UR18, !P5 ;  /* 0x0000001254007c0c */ /* 0x000fe2000ef01270 */
[----:B------:R-:W-:Y:S01]  /*14e0*/  USHF.R.S32.HI UR25, URZ, 0x4, UR4 ;  /* 0x000000043f197899 */ /* 0x000fe20008011404 */
[----:B------:R-:W-:Y:S02]  /*14f0*/  LEA.HI R24, R5, R16, RZ, 0x2 ;  /* 0x0000001005187211 */ /* 0x000fe400078f10ff */
[----:B------:R-:W-:Y:S01]  /*1500*/  ISETP.GE.AND P2, PT, R4, UR6, PT ;  /* 0x0000000604007c0c */ /* 0x000fe2000bf46270 */
[----:B------:R-:W-:Y:S01]  /*1510*/  IMAD.IADD R4, R25, 0x1, -R30 ;  /* 0x0000000119047824 */ /* 0x000fe200078e0a1e */
[----:B------:R-:W-:Y:S01]  /*1520*/  LOP3.LUT R25, R24, 0x7ffffffc, RZ, 0xc0, !PT ;  /* 0x7ffffffc18197812 */ /* 0x000fe200078ec0ff */
[----:B------:R-:W-:Y:S01]  /*1530*/  UISETP.LT.AND UP0, UPT, UR24, UR25, UPT ;  /* 0x000000191800728c */ /* 0x000fe2000bf01270 */
[----:B------:R-:W-:Y:S01]  /*1540*/  ISETP.GE.AND P3, PT, R27, UR6, PT ;  /* 0x000000061b007c0c */ /* 0x000fe2000bf66270 */
[----:B------:R-:W2:Y:S01]  /*1550*/  S2UR UR6, SR_CgaCtaId ;  /* 0x00000000000679c3 */ /* 0x000ea20000008800 */
[----:B------:R-:W-:Y:S01]  /*1560*/  SHF.R.S32.HI R29, RZ, 0x1f, R4 ;  /* 0x0000001fff1d7819 */ /* 0x000fe20000011404 */
[----:B------:R-:W-:Y:S01]  /*1570*/  IMAD.IADD R25, R16, 0x1, -R25 ;  /* 0x0000000110197824 */ /* 0x000fe200078e0a19 */
[-C--:B------:R-:W-:Y:S01]  /*1580*/  LEA.HI R28, R4, R4.reuse, RZ, 0x1 ;  /* 0x00000004041c7211 */ /* 0x080fe200078f08ff */
[----:B------:R-:W-:Y:S01]  /*1590*/  USEL UR26, UR24, UR25, UP0 ;  /* 0x00000019181a7287 */ /* 0x000fe20008000000 */
[----:B------:R-:W-:Y:S01]  /*15a0*/  LEA.HI R26, R29, R4, RZ, 0x3 ;  /* 0x000000041d1a7211 */ /* 0x000fe200078f18ff */
[----:B------:R-:W-:Y:S01]  /*15b0*/  IMAD.SHL.U32 R25, R25, 0x2, RZ ;  /* 0x0000000219197824 */ /* 0x000fe200078e00ff */
[----:B------:R-:W-:Y:S01]  /*15c0*/  LOP3.LUT R27, R28, 0x1ffffffe, RZ, 0xc0, !PT ;  /* 0x1ffffffe1c1b7812 */ /* 0x000fe200078ec0ff */
[----:B------:R-:W-:Y:S01]  /*15d0*/  UMOV UR4, 0x400 ;  /* 0x0000040000047882 */ /* 0x000fe20000000000 */
[----:B------:R-:W-:-:S02]  /*15e0*/  SEL R23, RZ, 0x100, !P0 ;  /* 0x00000100ff177807 */ /* 0x000fc40004000000 */
[----:B------:R-:W-:Y:S01]  /*15f0*/  LEA.HI.SX32 R26, R26, R25, 0x1d ;  /* 0x000000191a1a7211 */ /* 0x000fe200078feaff */
[----:B------:R-:W-:Y:S01]  /*1600*/  IMAD.IADD R27, R4, 0x1, -R27 ;  /* 0x00000001041b7824 */ /* 0x000fe200078e0a1b */
[----:B------:R-:W-:Y:S02]  /*1610*/  SHF.R.S32.HI R25, RZ, 0x2, R24 ;  /* 0x00000002ff197819 */ /* 0x000fe40000011418 */
[----:B------:R-:W-:Y:S01]  /*1620*/  SHF.R.S32.HI R29, RZ, 0x1, R28 ;  /* 0x00000001ff1d7819 */ /* 0x000fe2000001141c */
[----:B------:R-:W-:Y:S01]  /*1630*/  IMAD R27, R27, 0x8, R26 ;  /* 0x000000081b1b7824 */ /* 0x000fe200078e021a */
[----:B------:R-:W-:Y:S02]  /*1640*/  ISETP.LT.AND P0, PT, R84, UR18, !P6 ;  /* 0x0000001254007c0c */ /* 0x000fe4000f701270 */
[----:B------:R-:W-:Y:S02]  /*1650*/  SHF.R.S32.HI R28, RZ, 0x1f, R28 ;  /* 0x0000001fff1c7819 */ /* 0x000fe4000001141c */
[----:B------:R-:W-:-:S02]  /*1660*/  LOP3.LUT R4, R25, 0x2, RZ, 0xc0, !PT ;  /* 0x0000000219047812 */ /* 0x000fc400078ec0ff */
[----:B------:R-:W-:Y:S01]  /*1670*/  SEL R22, RZ, 0x200, !P0 ;  /* 0x00000200ff167807 */ /* 0x000fe20004000000 */
[----:B--2---:R-:W-:Y:S01]  /*1680*/  ULEA UR6, UR6, UR4, 0x18 ;  /* 0x0000000406067291 */ /* 0x004fe2000f8ec03f */
[----:B------:R-:W-:Y:S01]  /*1690*/  LEA.HI R28, R28, R29, RZ, 0x2 ;  /* 0x0000001d1c1c7211 */ /* 0x000fe200078f10ff */
[----:B------:R-:W-:Y:S01]  /*16a0*/  IMAD.SHL.U32 R4, R4, 0x4, RZ ;  /* 0x0000000404047824 */ /* 0x000fe200078e00ff */
[----:B------:R-:W-:Y:S01]  /*16b0*/  ISETP.LT.AND P0, PT, R84, UR18, !P2 ;  /* 0x0000001254007c0c */ /* 0x000fe2000d701270 */
[----:B------:R-:W-:Y:S01]  /*16c0*/  ULDC.64 UR4, c[0x0][0x250] ;  /* 0x0000940000047ab9 */ /* 0x000fe20000000a00 */
[----:B------:R-:W-:Y:S01]  /*16d0*/  LOP3.LUT R25, R25, 0x1, RZ, 0xc0, !PT ;  /* 0x0000000119197812 */ /* 0x000fe200078ec0ff */
[----:B------:R-:W-:Y:S01]  /*16e0*/  UIADD3 UR30, UP0, UR10, -UR4, URZ ;  /* 0x800000040a1e7290 */ /* 0x000fe2000ff1e03f */
[----:B------:R-:W-:Y:S02]  /*16f0*/  LOP3.LUT R24, R24, 0xfffffffc, RZ, 0xc0, !PT ;  /* 0xfffffffc18187812 */ /* 0x000fe400078ec0ff */
[----:B------:R-:W-:Y:S01]  /*1700*/  LOP3.LUT R28, R28, 0x1fffffc, RZ, 0xc0, !PT ;  /* 0x01fffffc1c1c7812 */ /* 0x000fe200078ec0ff */
[----:B------:R-:W-:Y:S01]  /*1710*/  UIADD3.X UR29, UR11, ~UR5, URZ, UP0, !UPT ;  /* 0x800000050b1d7290 */ /* 0x000fe200087fe43f */
[----:B------:R-:W-:Y:S01]  /*1720*/  SEL R21, RZ, 0x400, !P0 ;  /* 0x00000400ff157807 */ /* 0x000fe20004000000 */
[----:B------:R-:W-:Y:S01]  /*1730*/  UIADD3 UR28, UP1, UP0, UR30, UR12, UR28 ;  /* 0x0000000c1e1c7290 */ /* 0x000fe2000f83e01c */
[----:B------:R-:W-:-:S02]  /*1740*/  ISETP.LT.AND P0, PT, R84, UR18, !P3 ;  /* 0x0000001254007c0c */ /* 0x000fc4000df01270 */
[----:B------:R-:W-:Y:S01]  /*1750*/  LOP3.LUT R4, R4, 0xfffffffc, R25, 0xe2, !PT ;  /* 0xfffffffc04047812 */ /* 0x000fe200078ee219 */
[----:B------:R-:W-:Y:S01]  /*1760*/  UIADD3.X UR27, UR29, UR13, UR27, UP1, UP0 ;  /* 0x0000000d1d1b7290 */ /* 0x000fe20008fe041b */
[----:B------:R-:W-:Y:S01]  /*1770*/  IADD3 R29, R24, R29, -R28 ;  /* 0x0000001d181d7210 */ /* 0x000fe20007ffe81c */
[----:B------:R-:W-:Y:S01]  /*1780*/  UIADD3 UR28, UP0, UR28, UR4, URZ ;  /* 0x000000041c1c7290 */ /* 0x000fe2000ff1e03f */
[----:B------:R-:W-:Y:S02]  /*1790*/  SEL R20, RZ, 0x800, !P0 ;  /* 0x00000800ff147807 */ /* 0x000fe40004000000 */
[----:B------:R-:W-:Y:S01]  /*17a0*/  LOP3.LUT R17, R22, R23, R17, 0xfe, !PT ;  /* 0x0000001716117212 */ /* 0x000fe200078efe11 */
[----:B------:R-:W-:Y:S01]  /*17b0*/  IMAD R29, R29, 0x80, R30 ;  /* 0x000000801d1d7824 */ /* 0x000fe200078e021e */
[----:B------:R-:W-:Y:S01]  /*17c0*/  LOP3.LUT R4, R4, R27, RZ, 0x3c, !PT ;  /* 0x0000001b04047212 */ /* 0x000fe200078e3cff */
[----:B------:R-:W-:Y:S01]  /*17d0*/  UIADD3.X UR27, UR27, UR5, URZ, UP0, !UPT ;  /* 0x000000051b1b7290 */ /* 0x000fe200087fe43f */
[----:B------:R-:W-:Y:S01]  /*17e0*/  LOP3.LUT R17, R20, R21, R17, 0xfe, !PT ;  /* 0x0000001514117212 */ /* 0x000fe200078efe11 */
[----:B------:R-:W-:Y:S01]  /*17f0*/  UISETP.NE.AND UP0, UPT, UR26, 0x1, UPT ;  /* 0x000000011a00788c */ /* 0x000fe2000bf05270 */
[----:B------:R-:W-:Y:S01]  /*1800*/  ISETP.NE.AND P1, PT, RZ, UR26, PT ;  /* 0x0000001aff007c0c */ /* 0x000fe2000bf25270 */
[----:B------:R-:W-:Y:S01]  /*1810*/  IMAD.IADD R29, R4, 0x1, R29 ;  /* 0x00000001041d7824 */ /* 0x000fe200078e021d */
[----:B------:R-:W-:-:S02]  /*1820*/  IADD3 R32, P0, R18, UR12, RZ ;  /* 0x0000000c12207c10 */ /* 0x000fc4000ff1e0ff */
[----:B------:R-:W-:Y:S02]  /*1830*/  CS2R R30, SRZ ;  /* 0x00000000001e7805 */ /* 0x000fe4000001ff00 */
[----:B------:R-:W-:Y:S01]  /*1840*/  SEL R4, R17, RZ, P1 ;  /* 0x000000ff11047207 */ /* 0x000fe20000800000 */
[----:B------:R-:W-:Y:S01]  /*1850*/  IMAD.SHL.U32 R106, R29, 0x8, RZ ;  /* 0x000000081d6a7824 */ /* 0x000fe200078e00ff */
[----:B------:R-:W-:Y:S02]  /*1860*/  IADD3.X R33, R19, UR13, RZ, P0, !PT ;  /* 0x0000000d13217c10 */ /* 0x000fe400087fe4ff */
[----:B------:R-:W-:Y:S02]  /*1870*/  CS2R R28, SRZ ;  /* 0x00000000001c7805 */ /* 0x000fe4000001ff00 */
[C---:B------:R-:W-:Y:S01]  /*1880*/  LOP3.LUT R21, R4.reuse, 0x100, RZ, 0xc0, !PT ;  /* 0x0000010004157812 */ /* 0x040fe200078ec0ff */
[----:B------:R-:W-:Y:S01]  /*1890*/  IMAD.SHL.U32 R20, R4, 0x8, RZ ;  /* 0x0000000804147824 */ /* 0x000fe200078e00ff */
[C---:B------:R-:W-:Y:S01]  /*18a0*/  LOP3.LUT R105, R106.reuse, 0x8, RZ, 0x3c, !PT ;  /* 0x000000086a697812 */ /* 0x040fe200078e3cff */
[----:B------:R-:W-:Y:S01]  /*18b0*/  VIADD R17, R106, UR6 ;  /* 0x000000066a117c36 */ /* 0x000fe20008000000 */
[----:B------:R-:W-:-:S02]  /*18c0*/  SHF.R.U32.HI R21, RZ, 0x5, R21 ;  /* 0x00000005ff157819 */ /* 0x000fc40000011615 */
[----:B------:R-:W-:Y:S01]  /*18d0*/  LOP3.LUT P0, RZ, R20, 0x8, RZ, 0xc0, !PT ;  /* 0x0000000814ff7812 */ /* 0x000fe2000780c0ff */
[----:B------:R-:W-:Y:S01]  /*18e0*/  IMAD.SHL.U32 R20, R4, 0x4, RZ ;  /* 0x0000000404147824 */ /* 0x000fe200078e00ff */
[----:B------:R-:W-:Y:S02]  /*18f0*/  LEA.HI R5, R5, R16, RZ, 0x3 ;  /* 0x0000001005057211 */ /* 0x000fe400078f18ff */
[----:B------:R-:W-:Y:S02]  /*1900*/  SEL R14, R14, RZ, P1 ;  /* 0x000000ff0e0e7207 */ /* 0x000fe40000800000 */
[----:B------:R-:W-:Y:S02]  /*1910*/  SHF.R.U32.HI R5, RZ, 0x3, R5 ;  /* 0x00000003ff057819 */ /* 0x000fe40000011605 */
[----:B------:R-:W-:Y:S02]  /*1920*/  P2R R111, PR, RZ, 0x40 ;  /* 0x00000040ff6f7803 */ /* 0x000fe40000000000 */
[----:B------:R-:W-:-:S02]  /*1930*/  P2R R110, PR, RZ, 0x4 ;  /* 0x00000004ff6e7803 */ /* 0x000fc40000000000 */
[----:B------:R-:W-:Y:S01]  /*1940*/  P2R R109, PR, RZ, 0x8 ;  /* 0x00000008ff6d7803 */ /* 0x000fe20000000000 */
[----:B------:R-:W-:Y:S01]  /*1950*/  @!PT LDS RZ, [RZ] ;  /* 0x00000000fffff984 */ /* 0x000fe20000000800 */
[----:B------:R-:W-:Y:S01]  /*1960*/  @!PT LDS RZ, [RZ] ;  /* 0x00000000fffff984 */ /* 0x000fe20000000800 */
[----:B------:R-:W-:Y:S01]  /*1970*/  @!PT LDS RZ, [RZ] ;  /* 0x00000000fffff984 */ /* 0x000fe20000000800 */
[----:B------:R-:W-:Y:S01]  /*1980*/  LDGSTS.E.LTC128B.64 [R17], desc[UR22][R18.64], P0 ;  /* 0x0000000012117fae */ /* 0x000fe20008121b56 */
[----:B------:R-:W-:Y:S01]  /*1990*/  LOP3.LUT P0, RZ, R20, 0x8, RZ, 0xc0, !PT ;  /* 0x0000000814ff7812 */ /* 0x000fe2000780c0ff */
[----:B------:R-:W-:-:S12]  /*19a0*/  IMAD.SHL.U32 R20, R4, 0x2, RZ ;  /* 0x0000000204147824 */ /* 0x000fd800078e00ff */
[----:B------:R2:W-:Y:S01]  /*19b0*/  LDGSTS.E.LTC128B.64 [R17+0x400], desc[UR22][R32.64], P0 ;  /* 0x0040000020117fae */ /* 0x0005e20008121b56 */
[----:B------:R-:W-:-:S04]  /*19c0*/  IADD3 R22, P0, R32, UR12, RZ ;  /* 0x0000000c20167c10 */ /* 0x000fc8000ff1e0ff */
[----:B------:R-:W-:Y:S02]  /*19d0*/  IADD3.X R23, R33, UR13, RZ, P0, !PT ;  /* 0x0000000d21177c10 */ /* 0x000fe400087fe4ff */
[----:B------:R-:W-:-:S04]  /*19e0*/  IADD3 R26, P0, R22, UR12, RZ ;  /* 0x0000000c161a7c10 */ /* 0x000fc8000ff1e0ff */
[----:B------:R-:W-:Y:S02]  /*19f0*/  IADD3.X R27, R23, UR13, RZ, P0, !PT ;  /* 0x0000000d171b7c10 */ /* 0x000fe400087fe4ff */
[----:B------:R-:W-:Y:S01]  /*1a00*/  LOP3.LUT P0, RZ, R20, 0x8, RZ, 0xc0, !PT ;  /* 0x0000000814ff7812 */ /* 0x000fe2000780c0ff */
[----:B------:R-:W-:-:S12]  /*1a10*/  VIADD R20, R105, UR6 ;  /* 0x0000000669147c36 */ /* 0x000fd80008000000 */
[----:B------:R3:W-:Y:S01]  /*1a20*/  LDGSTS.E.LTC128B.64 [R17+0x800], desc[UR22][R22.64], P0 ;  /* 0x0080000016117fae */ /* 0x0007e20008121b56 */
[----:B------:R-:W-:Y:S02]  /*1a30*/  LOP3.LUT P0, RZ, R4, 0x8, RZ, 0xc0, !PT ;  /* 0x0000000804ff7812 */ /* 0x000fe4000780c0ff */
[----:B--2---:R-:W-:-:S11]  /*1a40*/  CS2R R32, SRZ ;  /* 0x0000000000207805 */ /* 0x004fd6000001ff00 */
[----:B------:R2:W-:Y:S01]  /*1a50*/  LDGSTS.E.LTC128B.64 [R17+0xc00], desc[UR22][R26.64], P0 ;  /* 0x00c000001a117fae */ /* 0x0005e20008121b56 */
[----:B------:R-:W-:-:S04]  /*1a60*/  IADD3 R24, P0, R26, UR12, RZ ;  /* 0x0000000c1a187c10 */ /* 0x000fc8000ff1e0ff */
[----:B------:R-:W-:Y:S02]  /*1a70*/  IADD3.X R25, R27, UR13, RZ, P0, !PT ;  /* 0x0000000d1b197c10 */ /* 0x000fe400087fe4ff */
[----:B------:R-:W-:Y:S02]  /*1a80*/  ISETP.NE.U32.AND P0, PT, R21, RZ, PT ;  /* 0x000000ff1500720c */ /* 0x000fe40003f05070 */
[----:B------:R-:W-:-:S04]  /*1a90*/  LOP3.LUT R21, R4, 0x200, RZ, 0xc0, !PT ;  /* 0x0000020004157812 */ /* 0x000fc800078ec0ff */
[----:B------:R-:W-:-:S07]  /*1aa0*/  SHF.R.U32.HI R21, RZ, 0x6, R21 ;  /* 0x00000006ff157819 */ /* 0x000fce0000011615 */
[----:B------:R1:W-:Y:S01]  /*1ab0*/  LDGSTS.E.LTC128B.64 [R20], desc[UR22][R24.64], P0 ;  /* 0x0000000018147fae */ /* 0x0003e20008121b56 */
[----:B---3--:R-:W-:-:S04]  /*1ac0*/  IADD3 R22, P0, R24, UR12, RZ ;  /* 0x0000000c18167c10 */ /* 0x008fc8000ff1e0ff */
[----:B------:R-:W-:Y:S02]  /*1ad0*/  IADD3.X R23, R25, UR13, RZ, P0, !PT ;  /* 0x0000000d19177c10 */ /* 0x000fe400087fe4ff */
[----:B------:R-:W-:Y:S02]  /*1ae0*/  ISETP.NE.U32.AND P0, PT, R21, RZ, PT ;  /* 0x000000ff1500720c */ /* 0x000fe40003f05070 */
[C---:B------:R-:W-:Y:S02]  /*1af0*/  LOP3.LUT R21, R4.reuse, 0x400, RZ, 0xc0, !PT ;  /* 0x0000040004157812 */ /* 0x040fe400078ec0ff */
[----:B------:R-:W-:Y:S02]  /*1b00*/  LOP3.LUT R4, R4, 0x800, RZ, 0xc0, !PT ;  /* 0x0000080004047812 */ /* 0x000fe400078ec0ff */
[----:B------:R-:W-:Y:S02]  /*1b10*/  SHF.R.U32.HI R21, RZ, 0x7, R21 ;  /* 0x00000007ff157819 */ /* 0x000fe40000011615 */
[----:B------:R-:W-:-:S05]  /*1b20*/  SHF.R.U32.HI R4, RZ, 0x8, R4 ;  /* 0x00000008ff047819 */ /* 0x000fca0000011604 */
[----:B------:R3:W-:Y:S01]  /*1b30*/  LDGSTS.E.LTC128B.64 [R20+0x400], desc[UR22][R22.64], P0 ;  /* 0x0040000016147fae */ /* 0x0007e20008121b56 */
[----:B--2---:R-:W-:-:S04]  /*1b40*/  IADD3 R26, P0, R22, UR12, RZ ;  /* 0x0000000c161a7c10 */ /* 0x004fc8000ff1e0ff */
[----:B------:R-:W-:Y:S02]  /*1b50*/  IADD3.X R27, R23, UR13, RZ, P0, !PT ;  /* 0x0000000d171b7c10 */ /* 0x000fe400087fe4ff */
[----:B------:R-:W-:Y:S01]  /*1b60*/  ISETP.NE.U32.AND P0, PT, R21, RZ, PT ;  /* 0x000000ff1500720c */ /* 0x000fe20003f05070 */
[----:B------:R-:W-:-:S12]  /*1b70*/  IMAD.SHL.U32 R21, R16, 0x4, RZ ;  /* 0x0000000410157824 */ /* 0x000fd800078e00ff */
[----:B------:R2:W-:Y:S01]  /*1b80*/  LDGSTS.E.LTC128B.64 [R20+0x800], desc[UR22][R26.64], P0 ;  /* 0x008000001a147fae */ /* 0x0005e20008121b56 */
[----:B-1----:R-:W-:-:S04]  /*1b90*/  IADD3 R24, P0, R26, UR12, RZ ;  /* 0x0000000c1a187c10 */ /* 0x002fc8000ff1e0ff */
[----:B------:R-:W-:Y:S02]  /*1ba0*/  IADD3.X R25, R27, UR13, RZ, P0, !PT ;  /* 0x0000000d1b197c10 */ /* 0x000fe400087fe4ff */
[----:B---3--:R-:W-:Y:S02]  /*1bb0*/  SHF.R.S32.HI R22, RZ, 0x1f, R15 ;  /* 0x0000001fff167819 */ /* 0x008fe4000001140f */
[----:B------:R-:W-:Y:S02]  /*1bc0*/  ISETP.NE.U32.AND P0, PT, R4, RZ, PT ;  /* 0x000000ff0400720c */ /* 0x000fe40003f05070 */
[----:B------:R-:W-:Y:S02]  /*1bd0*/  LEA.HI R22, R22, R15, RZ, 0x2 ;  /* 0x0000000f16167211 */ /* 0x000fe400078f10ff */
[----:B------:R-:W-:Y:S02]  /*1be0*/  LOP3.LUT R4, R16, 0x6, RZ, 0xc0, !PT ;  /* 0x0000000610047812 */ /* 0x000fe400078ec0ff */
[----:B------:R-:W-:-:S02]  /*1bf0*/  LOP3.LUT R22, R22, 0xfffffffc, RZ, 0xc0, !PT ;  /* 0xfffffffc16167812 */ /* 0x000fc400078ec0ff */
[----:B------:R-:W-:-:S03]  /*1c00*/  SHF.R.U32.HI R4, RZ, 0x1, R4 ;  /* 0x00000001ff047819 */ /* 0x000fc60000011604 */
[----:B------:R-:W-:Y:S01]  /*1c10*/  IMAD.IADD R16, R15, 0x1, -R22 ;  /* 0x000000010f107824 */ /* 0x000fe200078e0a16 */
[----:B------:R-:W-:Y:S01]  /*1c20*/  LOP3.LUT R21, R4, 0x4, R21, 0xf8, !PT ;  /* 0x0000000404157812 */ /* 0x000fe200078ef815 */
[----:B------:R1:W-:Y:S01]  /*1c30*/  LDGSTS.E.LTC128B.64 [R20+0xc00], desc[UR22][R24.64], P0 ;  /* 0x00c0000018147fae */ /* 0x0003e20008121b56 */
[----:B------:R-:W-:Y:S02]  /*1c40*/  LOP3.LUT R4, R22, R4, RZ, 0xfc, !PT ;  /* 0x0000000416047212 */ /* 0x000fe400078efcff */
[----:B--2---:R-:W-:Y:S02]  /*1c50*/  CS2R R26, SRZ ;  /* 0x00000000001a7805 */ /* 0x004fe4000001ff00 */
[----:B-1----:R-:W-:Y:S01]  /*1c60*/  LOP3.LUT R24, R21, 0x1, R16, 0x78, !PT ;  /* 0x0000000115187812 */ /* 0x002fe200078e7810 */
[----:B------:R-:W-:-:S04]  /*1c70*/  IMAD.SHL.U32 R16, R16, 0x2, RZ ;  /* 0x0000000210107824 */ /* 0x000fc800078e00ff */
[----:B------:R-:W-:-:S05]  /*1c80*/  IMAD R5, R24, 0x2, R5 ;  /* 0x0000000218057824 */ /* 0x000fca00078e0205 */
[----:B------:R-:W-:-:S05]  /*1c90*/  LOP3.LUT R5, R5, 0x4, R16, 0x78, !PT ;  /* 0x0000000405057812 */ /* 0x000fca00078e7810 */
[----:B------:R-:W-:Y:S02]  /*1ca0*/  IMAD R100, R4, 0x40, R5 ;  /* 0x0000004004647824 */ /* 0x000fe400078e0205 */
[----:B------:R-:W-:-:S03]  /*1cb0*/  IMAD.SHL.U32 R4, R14, 0x8, RZ ;  /* 0x000000080e047824 */ /* 0x000fc600078e00ff */
[----:B------:R-:W-:Y:S02]  /*1cc0*/  LEA R100, R100, UR6, 0x3 ;  /* 0x0000000664647c11 */ /* 0x000fe4000f8e18ff */
[----:B------:R-:W-:Y:S01]  /*1cd0*/  LOP3.LUT P0, RZ, R4, 0x8, RZ, 0xc0, !PT ;  /* 0x0000000804ff7812 */ /* 0x000fe2000780c0ff */
[----:B------:R-:W-:-:S12]  /*1ce0*/  IMAD.SHL.U32 R4, R14, 0x4, RZ ;  /* 0x000000040e047824 */ /* 0x000fd800078e00ff */
[----:B------:R-:W-:Y:S01]  /*1cf0*/  LDGSTS.E.LTC128B.64 [R100+0xc000], desc[UR22][R6.64], P0 ;  /* 0x0c00000006647fae */ /* 0x000fe20008121b56 */
[----:B------:R-:W-:Y:S01]  /*1d00*/  LOP3.LUT P0, RZ, R4, 0x8, RZ, 0xc0, !PT ;  /* 0x0000000804ff7812 */ /* 0x000fe2000780c0ff */
[----:B------:R-:W-:-:S12]  /*1d10*/  IMAD.SHL.U32 R4, R14, 0x2, RZ ;  /* 0x000000020e047824 */ /* 0x000fd800078e00ff */
[----:B------:R-:W-:Y:S01]  /*1d20*/  LDGSTS.E.LTC128B.64 [R100+0xc080], desc[UR22][R6.64+0x80], P0 ;  /* 0x0c08008006647fae */ /* 0x000fe20008121b56 */
[----:B------:R-:W-:-:S13]  /*1d30*/  LOP3.LUT P0, RZ, R4, 0x8, RZ, 0xc0, !PT ;  /* 0x0000000804ff7812 */ /* 0x000fda000780c0ff */
[----:B------:R-:W-:Y:S01]  /*1d40*/  LDGSTS.E.LTC128B.64 [R100+0xc100], desc[UR22][R6.64+0x100], P0 ;  /* 0x0c10010006647fae */ /* 0x000fe20008121b56 */
[----:B------:R-:W-:-:S13]  /*1d50*/  LOP3.LUT P0, RZ, R14, 0x8, RZ, 0xc0, !PT ;  /* 0x000000080eff7812 */ /* 0x000fda000780c0ff */
[----:B------:R-:W-:Y:S01]  /*1d60*/  LDGSTS.E.LTC128B.64 [R100+0xc180], desc[UR22][R6.64+0x180], P0 ;  /* 0x0c18018006647fae */ /* 0x000fe20008121b56 */
[----:B------:R-:W-:-:S03]  /*1d70*/  ISETP.LT.AND P0, PT, R11, UR18, !P5 ;  /* 0x000000120b007c0c */ /* 0x000fc6000ef01270 */
[----:B------:R-:W0:Y:S01]  /*1d80*/  LDGDEPBAR ;  /* 0x00000000000079af */ /* 0x000e220000000000 */
[----:B------:R-:W-:Y:S02]  /*1d90*/  SEL R14, RZ, 0x100, !P0 ;  /* 0x00000100ff0e7807 */ /* 0x000fe40004000000 */
[----:B------:R-:W-:-:S04]  /*1da0*/  ISETP.LT.AND P0, PT, R11, UR18, !P6 ;  /* 0x000000120b007c0c */ /* 0x000fc8000f701270 */
[----:B------:R-:W-:Y:S02]  /*1db0*/  SEL R5, RZ, 0x200, !P0 ;  /* 0x00000200ff057807 */ /* 0x000fe40004000000 */
[----:B------:R-:W-:Y:S02]  /*1dc0*/  ISETP.LT.AND P0, PT, R11, UR18, !P2 ;  /* 0x000000120b007c0c */ /* 0x000fe4000d701270 */
[----:B------:R-:W-:Y:S02]  /*1dd0*/  LOP3.LUT R5, R5, R14, R10, 0xfe, !PT ;  /* 0x0000000e05057212 */ /* 0x000fe400078efe0a */
[----:B------:R-:W-:Y:S02]  /*1de0*/  SEL R4, RZ, 0x400, !P0 ;  /* 0x00000400ff047807 */ /* 0x000fe40004000000 */
[----:B------:R-:W-:-:S04]  /*1df0*/  ISETP.LT.AND P0, PT, R11, UR18, !P3 ;  /* 0x000000120b007c0c */ /* 0x000fc8000df01270 */
[----:B------:R-:W-:Y:S02]  /*1e00*/  SEL R11, RZ, 0x800, !P0 ;  /* 0x00000800ff0b7807 */ /* 0x000fe40004000000 */
[----:B------:R-:W-:Y:S02]  /*1e10*/  IADD3 R18, P0, R18, UR28, RZ ;  /* 0x0000001c12127c10 */ /* 0x000fe4000ff1e0ff */
[----:B------:R-:W-:Y:S02]  /*1e20*/  LOP3.LUT R5, R11, R4, R5, 0xfe, !PT ;  /* 0x000000040b057212 */ /* 0x000fe400078efe05 */
[----:B------:R-:W-:Y:S02]  /*1e30*/  IADD3.X R19, R19, UR27, RZ, P0, !PT ;  /* 0x0000001b13137c10 */ /* 0x000fe400087fe4ff */
[----:B------:R-:W-:-:S04]  /*1e40*/  PLOP3.LUT P0, PT, PT, PT, UP0, 0x40, 0x0 ;  /* 0x000000000000781c */ /* 0x000fc80003f0e808 */
[----:B------:R-:W-:Y:S02]  /*1e50*/  SEL R5, R5, RZ, !P0 ;  /* 0x000000ff05057207 */ /* 0x000fe40004000000 */
[----:B------:R-:W-:-:S03]  /*1e60*/  IADD3 R22, P0, R18, UR12, RZ ;  /* 0x0000000c12167c10 */ /* 0x000fc6000ff1e0ff */
[----:B------:R-:W-:Y:S01]  /*1e70*/  IMAD.SHL.U32 R4, R5, 0x8, RZ ;  /* 0x0000000805047824 */ /* 0x000fe200078e00ff */
[----:B------:R-:W-:-:S04]  /*1e80*/  IADD3.X R23, R19, UR13, RZ, P0, !PT ;  /* 0x0000000d13177c10 */ /* 0x000fc800087fe4ff */
[----:B------:R-:W-:Y:S01]  /*1e90*/  LOP3.LUT P0, RZ, R4, 0x8, RZ, 0xc0, !PT ;  /* 0x0000000804ff7812 */ /* 0x000fe2000780c0ff */
[----:B------:R-:W-:-:S12]  /*1ea0*/  IMAD.SHL.U32 R4, R5, 0x4, RZ ;  /* 0x0000000405047824 */ /* 0x000fd800078e00ff */
[----:B------:R-:W-:Y:S01]  /*1eb0*/  LDGSTS.E.LTC128B.64 [R17+0x4000], desc[UR22][R18.64], P0 ;  /* 0x0400000012117fae */ /* 0x000fe20008121b56 */
[----:B------:R-:W-:Y:S01]  /*1ec0*/  LOP3.LUT P0, RZ, R4, 0x8, RZ, 0xc0, !PT ;  /* 0x0000000804ff7812 */ /* 0x000fe2000780c0ff */
[----:B------:R-:W-:-:S12]  /*1ed0*/  IMAD.SHL.U32 R4, R5, 0x2, RZ ;  /* 0x0000000205047824 */ /* 0x000fd800078e00ff */
[----:B------:R1:W-:Y:S01]  /*1ee0*/  LDGSTS.E.LTC128B.64 [R17+0x4400], desc[UR22][R22.64], P0 ;  /* 0x0440000016117fae */ /* 0x0003e20008121b56 */
[----:B------:R-:W-:-:S04]  /*1ef0*/  IADD3 R14, P0, R22, UR12, RZ ;  /* 0x0000000c160e7c10 */ /* 0x000fc8000ff1e0ff */
[----:B------:R-:W-:Y:S02]  /*1f00*/  IADD3.X R15, R23, UR13, RZ, P0, !PT ;  /* 0x0000000d170f7c10 */ /* 0x000fe400087fe4ff */
[----:B------:R-:W-:-:S04]  /*1f10*/  IADD3 R10, P0, R14, UR12, RZ ;  /* 0x0000000c0e0a7c10 */ /* 0x000fc8000ff1e0ff */
[----:B------:R-:W-:Y:S02]  /*1f20*/  IADD3.X R11, R15, UR13, RZ, P0, !PT ;  /* 0x0000000d0f0b7c10 */ /* 0x000fe400087fe4ff */
[----:B------:R-:W-:Y:S02]  /*1f30*/  LOP3.LUT P0, RZ, R4, 0x8, RZ, 0xc0, !PT ;  /* 0x0000000804ff7812 */ /* 0x000fe4000780c0ff */
[----:B------:R-:W-:-:S04]  /*1f40*/  LOP3.LUT R4, R5, 0x100, RZ, 0xc0, !PT ;  /* 0x0000010005047812 */ /* 0x000fc800078ec0ff */
[----:B------:R-:W-:-:S07]  /*1f50*/  SHF.R.U32.HI R4, RZ, 0x5, R4 ;  /* 0x00000005ff047819 */ /* 0x000fce0000011604 */
[----:B------:R-:W-:Y:S01]  /*1f60*/  LDGSTS.E.LTC128B.64 [R17+0x4800], desc[UR22][R14.64], P0 ;  /* 0x048000000e117fae */ /* 0x000fe20008121b56 */
[----:B------:R-:W-:-:S13]  /*1f70*/  LOP3.LUT P0, RZ, R5, 0x8, RZ, 0xc0, !PT ;  /* 0x0000000805ff7812 */ /* 0x000fda000780c0ff */
[----:B------:R2:W-:Y:S01]  /*1f80*/  LDGSTS.E.LTC128B.64 [R17+0x4c00], desc[UR22][R10.64], P0 ;  /* 0x04c000000a117fae */ /* 0x0005e20008121b56 */
[----:B------:R-:W-:-:S04]  /*1f90*/  IADD3 R24, P0, R10, UR12, RZ ;  /* 0x0000000c0a187c10 */ /* 0x000fc8000ff1e0ff */
[----:B------:R-:W-:Y:S02]  /*1fa0*/  IADD3.X R25, R11, UR13, RZ, P0, !PT ;  /* 0x0000000d0b197c10 */ /* 0x000fe400087fe4ff */
[----:B------:R-:W-:Y:S02]  /*1fb0*/  ISETP.NE.U32.AND P0, PT, R4, RZ, PT ;  /* 0x000000ff0400720c */ /* 0x000fe40003f05070 */
[----:B------:R-:W-:-:S04]  /*1fc0*/  LOP3.LUT R4, R5, 0x200, RZ, 0xc0, !PT ;  /* 0x0000020005047812 */ /* 0x000fc800078ec0ff */
[----:B------:R-:W-:-:S07]  /*1fd0*/  SHF.R.U32.HI R4, RZ, 0x6, R4 ;  /* 0x00000006ff047819 */ /* 0x000fce0000011604 */
[----:B------:R3:W-:Y:S01]  /*1fe0*/  LDGSTS.E.LTC128B.64 [R20+0x4000], desc[UR22][R24.64], P0 ;  /* 0x0400000018147fae */ /* 0x0007e20008121b56 */
[----:B-1----:R-:W-:-:S04]  /*1ff0*/  IADD3 R22, P0, R24, UR12, RZ ;  /* 0x0000000c18167c10 */ /* 0x002fc8000ff1e0ff */
[----:B------:R-:W-:Y:S02]  /*2000*/  IADD3.X R23, R25, UR13, RZ, P0, !PT ;  /* 0x0000000d19177c10 */ /* 0x000fe400087fe4ff */
[----:B------:R-:W-:Y:S02]  /*2010*/  ISETP.NE.U32.AND P0, PT, R4, RZ, PT ;  /* 0x000000ff0400720c */ /* 0x000fe40003f05070 */
[----:B--2---:R-:W-:Y:S02]  /*2020*/  CS2R R16, SRZ ;  /* 0x0000000000107805 */ /* 0x004fe4000001ff00 */
[----:B------:R-:W-:-:S04]  /*2030*/  LOP3.LUT R4, R5, 0x400, RZ, 0xc0, !PT ;  /* 0x0000040005047812 */ /* 0x000fc800078ec0ff */
[----:B------:R-:W-:-:S05]  /*2040*/  SHF.R.U32.HI R4, RZ, 0x7, R4 ;  /* 0x00000007ff047819 */ /* 0x000fca0000011604 */
[----:B------:R1:W-:Y:S01]  /*2050*/  LDGSTS.E.LTC128B.64 [R20+0x4400], desc[UR22][R22.64], P0 ;  /* 0x0440000016147fae */ /* 0x0003e20008121b56 */
[----:B------:R-:W-:-:S04]  /*2060*/  IADD3 R14, P0, R22, UR12, RZ ;  /* 0x0000000c160e7c10 */ /* 0x000fc8000ff1e0ff */
[----:B------:R-:W-:Y:S02]  /*2070*/  IADD3.X R15, R23, UR13, RZ, P0, !PT ;  /* 0x0000000d170f7c10 */ /* 0x000fe400087fe4ff */
[----:B------:R-:W-:Y:S02]  /*2080*/  ISETP.NE.U32.AND P0, PT, R4, RZ, PT ;  /* 0x000000ff0400720c */ /* 0x000fe40003f05070 */
[----:B---3--:R-:W-:Y:S02]  /*2090*/  CS2R R24, SRZ ;  /* 0x0000000000187805 */ /* 0x008fe4000001ff00 */
[----:B------:R-:W-:-:S04]  /*20a0*/  LOP3.LUT R4, R5, 0x800, RZ, 0xc0, !PT ;  /* 0x0000080005047812 */ /* 0x000fc800078ec0ff */
[----:B------:R-:W-:-:S05]  /*20b0*/  SHF.R.U32.HI R4, RZ, 0x8, R4 ;  /* 0x00000008ff047819 */ /* 0x000fca0000011604 */
[----:B------:R2:W-:Y:S01]  /*20c0*/  LDGSTS.E.LTC128B.64 [R20+0x4800], desc[UR22][R14.64], P0 ;  /* 0x048000000e147fae */ /* 0x0005e20008121b56 */
[----:B------:R-:W-:-:S04]  /*20d0*/  IADD3 R10, P0, R6, UR8, RZ ;  /* 0x00000008060a7c10 */ /* 0x000fc8000ff1e0ff */
[----:B------:R-:W-:Y:S02]  /*20e0*/  IADD3.X R11, R7, UR9, RZ, P0, !PT ;  /* 0x00000009070b7c10 */ /* 0x000fe400087fe4ff */
[----:B------:R-:W-:Y:S02]  /*20f0*/  IADD3 R6, P0, R14, UR12, RZ ;  /* 0x0000000c0e067c10 */ /* 0x000fe4000ff1e0ff */
[----:B-1----:R-:W-:Y:S02]  /*2100*/  CS2R R22, SRZ ;  /* 0x0000000000167805 */ /* 0x002fe4000001ff00 */
[----:B------:R-:W-:Y:S02]  /*2110*/  IADD3.X R7, R15, UR13, RZ, P0, !PT ;  /* 0x0000000d0f077c10 */ /* 0x000fe400087fe4ff */
[----:B------:R-:W-:Y:S01]  /*2120*/  PLOP3.LUT P0, PT, PT, PT, UP0, 0x40, 0x0 ;  /* 0x000000000000781c */ /* 0x000fe20003f0e808 */
[----:B------:R-:W-:-:S03]  /*2130*/  UISETP.NE.AND UP0, UPT, UR26, 0x2, UPT ;  /* 0x000000021a00788c */ /* 0x000fc6000bf05270 */
[----:B------:R-:W-:Y:S02]  /*2140*/  SEL R9, R9, RZ, !P0 ;  /* 0x000000ff09097207 */ /* 0x000fe40004000000 */
[----:B------:R-:W-:-:S03]  /*2150*/  ISETP.NE.U32.AND P0, PT, R4, RZ, PT ;  /* 0x000000ff0400720c */ /* 0x000fc60003f05070 */
[----:B------:R-:W-:Y:S01]  /*2160*/  IMAD.SHL.U32 R4, R9, 0x8, RZ ;  /* 0x0000000809047824 */ /* 0x000fe200078e00ff */
[----:B--2---:R-:W-:-:S09]  /*2170*/  CS2R R14, SRZ ;  /* 0x00000000000e7805 */ /* 0x004fd2000001ff00 */
[----:B------:R1:W-:Y:S01]  /*2180*/  LDGSTS.E.LTC128B.64 [R20+0x4c00], desc[UR22][R6.64], P0 ;  /* 0x04c0000006147fae */ /* 0x0003e20008121b56 */
[----:B------:R-:W-:Y:S01]  /*2190*/  LOP3.LUT P0, RZ, R4, 0x8, RZ, 0xc0, !PT ;  /* 0x0000000804ff7812 */ /* 0x000fe2000780c0ff */
[----:B------:R-:W-:-:S12]  /*21a0*/  IMAD.SHL.U32 R4, R9, 0x4, RZ ;  /* 0x0000000409047824 */ /* 0x000fd800078e00ff */
[----:B------:R-:W-:Y:S01]  /*21b0*/  LDGSTS.E.LTC128B.64 [R100+0xe000], desc[UR22][R10.64], P0 ;  /* 0x0e0000000a647fae */ /* 0x000fe20008121b56 */
[----:B------:R-:W-:Y:S01]  /*21c0*/  LOP3.LUT P0, RZ, R4, 0x8, RZ, 0xc0, !PT ;  /* 0x0000000804ff7812 */ /* 0x000fe2000780c0ff */
[----:B------:R-:W-:Y:S01]  /*21d0*/  IMAD.SHL.U32 R4, R9, 0x2, RZ ;  /* 0x0000000209047824 */ /* 0x000fe200078e00ff */
[----:B-1----:R-:W-:-:S11]  /*21e0*/  CS2R R20, SRZ ;  /* 0x0000000000147805 */ /* 0x002fd6000001ff00 */
[----:B------:R-:W-:Y:S01]  /*21f0*/  LDGSTS.E.LTC128B.64 [R100+0xe080], desc[UR22][R10.64+0x80], P0 ;  /* 0x0e0800800a647fae */ /* 0x000fe20008121b56 */
[----:B------:R-:W-:-:S13]  /*2200*/  LOP3.LUT P0, RZ, R4, 0x8, RZ, 0xc0, !PT ;  /* 0x0000000804ff7812 */ /* 0x000fda000780c0ff */
[----:B------:R-:W-:Y:S01]  /*2210*/  LDGSTS.E.LTC128B.64 [R100+0xe100], desc[UR22][R10.64+0x100], P0 ;  /* 0x0e1001000a647fae */ /* 0x000fe20008121b56 */
[----:B------:R-:W-:-:S13]  /*2220*/  LOP3.LUT P0, RZ, R9, 0x8, RZ, 0xc0, !PT ;  /* 0x0000000809ff7812 */ /* 0x000fda000780c0ff */
[----:B------:R1:W-:Y:S01]  /*2230*/  LDGSTS.E.LTC128B.64 [R100+0xe180], desc[UR22][R10.64+0x180], P0 ;  /* 0x0e1801800a647fae */ /* 0x0003e20008121b56 */
[C---:B------:R-:W-:Y:S02]  /*2240*/  ISETP.LT.AND P0, PT, R8.reuse, UR18, !P5 ;  /* 0x0000001208007c0c */ /* 0x040fe4000ef01270 */
[----:B------:R-:W-:Y:S01]  /*2250*/  ISETP.NE.AND P5, PT, R13, RZ, PT ;  /* 0x000000ff0d00720c */ /* 0x000fe20003fa5270 */
[----:B------:R-:W0:Y:S01]  /*2260*/  LDGDEPBAR ;  /* 0x00000000000079af */ /* 0x000e220000000000 */
[----:B------:R-:W-:Y:S02]  /*2270*/  SEL R4, RZ, 0x100, !P0 ;  /* 0x00000100ff047807 */ /* 0x000fe40004000000 */
[----:B------:R-:W-:Y:S02]  /*2280*/  ISETP.LT.AND P0, PT, R8, UR18, !P6 ;  /* 0x0000001208007c0c */ /* 0x000fe4000f701270 */
[----:B------:R-:W-:Y:S02]  /*2290*/  ISETP.NE.AND P6, PT, R12, RZ, PT ;  /* 0x000000ff0c00720c */ /* 0x000fe40003fc5270 */
[----:B------:R-:W-:-:S02]  /*22a0*/  CS2R R12, SRZ ;  /* 0x00000000000c7805 */ /* 0x000fc4000001ff00 */
[----:B------:R-:W-:Y:S02]  /*22b0*/  SEL R6, RZ, 0x200, !P0 ;  /* 0x00000200ff067807 */ /* 0x000fe40004000000 */
[----:B------:R-:W-:Y:S02]  /*22c0*/  ISETP.LT.AND P0, PT, R8, UR18, !P2 ;  /* 0x0000001208007c0c */ /* 0x000fe4000d701270 */
[----:B------:R-:W-:Y:S02]  /*22d0*/  LOP3.LUT R3, R6, R4, R3, 0xfe, !PT ;  /* 0x0000000406037212 */ /* 0x000fe400078efe03 */
[----:B------:R-:W-:Y:S02]  /*22e0*/  CS2R R6, SRZ ;  /* 0x0000000000067805 */ /* 0x000fe4000001ff00 */
[----:B------:R-:W-:Y:S02]  /*22f0*/  SEL R5, RZ, 0x400, !P0 ;  /* 0x00000400ff057807 */ /* 0x000fe40004000000 */
[----:B------:R-:W-:-:S04]  /*2300*/  ISETP.LT.AND P0, PT, R8, UR18, !P3 ;  /* 0x0000001208007c0c */ /* 0x000fc8000df01270 */
[----:B------:R-:W-:Y:S02]  /*2310*/  SEL R8, RZ, 0x800, !P0 ;  /* 0x00000800ff087807 */ /* 0x000fe40004000000 */
[----:B------:R-:W-:Y:S02]  /*2320*/  IADD3 R122, P0, R18, UR28, RZ ;  /* 0x0000001c127a7c10 */ /* 0x000fe4000ff1e0ff */
[----:B------:R-:W-:Y:S01]  /*2330*/  LOP3.LUT R3, R8, R5, R3, 0xfe, !PT ;  /* 0x0000000508037212 */ /* 0x000fe200078efe03 */
[----:B------:R-:W-:-:S04]  /*2340*/  DEPBAR.LE SB0, 0x1 ;  /* 0x000080400000791a */ /* 0x000fc80000000000 */
[----:B------:R-:W-:Y:S02]  /*2350*/  IADD3.X R125, R19, UR27, RZ, P0, !PT ;  /* 0x0000001b137d7c10 */ /* 0x000fe400087fe4ff */
[----:B------:R-:W-:Y:S01]  /*2360*/  CS2R R18, SRZ ;  /* 0x0000000000127805 */ /* 0x000fe2000001ff00 */
[----:B------:R-:W-:Y:S01]  /*2370*/  BAR.SYNC.DEFER_BLOCKING 0x0 ;  /* 0x0000000000007b1d */ /* 0x000fe20000010000 */
[----:B------:R-:W-:Y:S02]  /*2380*/  PLOP3.LUT P0, PT, PT, PT, UP0, 0x40, 0x0 ;  /* 0x000000000000781c */ /* 0x000fe40003f0e808 */
[----:B-1----:R-:W-:Y:S02]  /*2390*/  CS2R R10, SRZ ;  /* 0x00000000000a7805 */ /* 0x002fe4000001ff00 */
[----:B------:R-:W-:Y:S02]  /*23a0*/  CS2R R8, SRZ ;  /* 0x0000000000087805 */ /* 0x000fe4000001ff00 */
[----:B------:R-:W-:-:S02]  /*23b0*/  CS2R R4, SRZ ;  /* 0x0000000000047805 */ /* 0x000fc4000001ff00 */
[----:B------:R-:W-:Y:S02]  /*23c0*/  SEL R119, R3, RZ, !P0 ;  /* 0x000000ff03777207 */ /* 0x000fe40004000000 */
[----:B------:R-:W-:Y:S02]  /*23d0*/  SHF.R.U32.HI R3, RZ, 0x5, R2 ;  /* 0x00000005ff037819 */ /* 0x000fe40000011602 */
[----:B------:R-:W-:Y:S01]  /*23e0*/  PLOP3.LUT P0, PT, PT, PT, UP0, 0x40, 0x0 ;  /* 0x000000000000781c */ /* 0x000fe20003f0e808 */
[----:B------:R-:W-:-:S03]  /*23f0*/  UISETP.GE.AND UP0, UPT, UR26, 0x1, UPT ;  /* 0x000000011a00788c */ /* 0x000fc6000bf06270 */
[----:B------:R-:W1:Y:S01]  /*2400*/  SHFL.IDX PT, R3, R3, RZ, 0x1f ;  /* 0x00001fff03037589 */ /* 0x000e6200000e0000 */
[----:B------:R-:W-:Y:S02]  /*2410*/  SEL R118, R118, RZ, !P0 ;  /* 0x000000ff76767207 */ /* 0x000fe40004000000 */
[----:B------:R-:W-:Y:S02]  /*2420*/  PLOP3.LUT P0, PT, PT, PT, UP0, 0x40, 0x0 ;  /* 0x000000000000781c */ /* 0x000fe40003f0e808 */
[----:B-1----:R-:W-:-:S13]  /*2430*/  R2UR UR4, R3 ;  /* 0x00000000030472ca */ /* 0x002fda00000e0000 */
[----:B------:R-:W-:-:S04]  /*2440*/  USHF.R.S32.HI UR36, URZ, 0x1f, UR4 ;  /* 0x0000001f3f247899 */ /* 0x000fc80008011404 */
[----:B------:R-:W-:-:S04]  /*2450*/  ULEA.HI UR36, UR36, UR4, URZ, 0x3 ;  /* 0x0000000424247291 */ /* 0x000fc8000f8f183f */
[----:B------:R-:W-:Y:S02]  /*2460*/  ULOP3.LUT UR35, UR36, 0xfffffff8, URZ, 0xc0, !UPT ;  /* 0xfffffff824237892 */ /* 0x000fe4000f8ec03f */
[----:B------:R-:W-:Y:S02]  /*2470*/  USHF.R.S32.HI UR36, URZ, 0x3, UR36 ;  /* 0x000000033f247899 */ /* 0x000fe40008011424 */
[----:B------:R-:W-:-:S04]  /*2480*/  UIADD3 UR35, UR4, -UR35, URZ ;  /* 0x8000002304237290 */ /* 0x000fc8000fffe03f */
[----:B------:R-:W-:-:S04]  /*2490*/  USHF.R.S32.HI UR34, URZ, 0x1f, UR35 ;  /* 0x0000001f3f227899 */ /* 0x000fc80008011423 */
[----:B------:R-:W-:-:S04]  /*24a0*/  ULEA.HI UR34, UR34, UR35, URZ, 0x2 ;  /* 0x0000002322227291 */ /* 0x000fc8000f8f103f */
[----:B------:R-:W-:Y:S02]  /*24b0*/  ULOP3.LUT UR4, UR34, 0xfffffffc, URZ, 0xc0, !UPT ;  /* 0xfffffffc22047892 */ /* 0x000fe4000f8ec03f */
[----:B------:R-:W-:Y:S02]  /*24c0*/  USHF.R.S32.HI UR34, URZ, 0x2, UR34 ;  /* 0x000000023f227899 */ /* 0x000fe40008011422 */
[----:B------:R-:W-:Y:S01]  /*24d0*/  UIADD3 UR35, UR35, -UR4, URZ ;  /* 0x8000000423237290 */ /* 0x000fe2000fffe03f */
[----:B------:R-:W-:Y:S11]  /*24e0*/  @P0 BRA `(.L_x_3) ;  /* 0x0000001400440947 */ /* 0x000ff60003800000 */
[C---:B------:R-:W-:Y:S01]  /*24f0*/  LOP3.LUT R3, R2.reuse, 0x1f, RZ, 0xc0, !PT ;  /* 0x0000001f02037812 */ /* 0x040fe200078ec0ff */
[----:B------:R-:W-:Y:S01]  /*2500*/  ULEA UR5, UR36, UR34, 0x5 ;  /* 0x0000002224057291 */ /* 0x000fe2000f8e283f */
[----:B------:R-:W-:Y:S01]  /*2510*/  LOP3.LUT R55, R2, 0x7, RZ, 0xc0, !PT ;  /* 0x0000000702377812 */ /* 0x000fe200078ec0ff */
[----:B------:R-:W-:Y:S01]  /*2520*/  ULEA UR4, UR36, UR35, 0x6 ;  /* 0x0000002324047291 */ /* 0x000fe2000f8e303f */
[----:B------:R-:W-:Y:S01]  /*2530*/  SHF.R.U32.HI R3, RZ, 0x3, R3 ;  /* 0x00000003ff037819 */ /* 0x000fe20000011603 */
[----:B------:R-:W-:Y:S01]  /*2540*/  USHF.L.U32 UR5, UR5, 0x5, URZ ;  /* 0x0000000505057899 */ /* 0x000fe2000800063f */
[----:B------:R-:W-:Y:S01]  /*2550*/  VIADD R0, R0, UR21 ;  /* 0x0000001500007c36 */ /* 0x000fe20008000000 */
[----:B------:R-:W-:Y:S01]  /*2560*/  USHF.L.U32 UR4, UR4, 0x5, URZ ;  /* 0x0000000504047899 */ /* 0x000fe2000800063f */
[C---:B------:R-:W-:Y:S01]  /*2570*/  LOP3.LUT R68, R3.reuse, 0x7, R2, 0x78, !PT ;  /* 0x0000000703447812 */ /* 0x040fe200078e7802 */
[----:B------:R-:W-:Y:S01]  /*2580*/  IMAD.SHL.U32 R54, R3, 0x40, RZ ;  /* 0x0000004003367824 */ /* 0x000fe200078e00ff */
[----:B------:R-:W-:Y:S01]  /*2590*/  USHF.L.U32 UR5, UR5, 0x3, URZ ;  /* 0x0000000305057899 */ /* 0x000fe2000800063f */
[----:B------:R-:W-:Y:S01]  /*25a0*/  IMAD R121, R107, 0x2, R0 ;  /* 0x000000026b797824 */ /* 0x000fe200078e0200 */
[----:B------:R-:W-:Y:S01]  /*25b0*/  USHF.R.S32.HI UR4, URZ, 0x1, UR4 ;  /* 0x000000013f047899 */ /* 0x000fe20008011404 */
[----:B------:R-:W-:Y:S01]  /*25c0*/  IMAD R3, R3, 0x20, R68 ;  /* 0x0000002003037824 */ /* 0x000fe200078e0244 */
[----:B------:R-:W-:Y:S01]  /*25d0*/  LOP3.LUT R2, R54, 0xffffffc0, R55, 0xe2, !PT ;  /* 0xffffffc036027812 */ /* 0x000fe200078ee237 */
[----:B------:R-:W-:Y:S01]  /*25e0*/  ULOP3.LUT UR24, URZ, UR24, URZ, 0x33, !UPT ;  /* 0x000000183f187292 */ /* 0x000fe2000f8e333f */
[----:B------:R-:W-:Y:S01]  /*25f0*/  VIADD R117, R84, 0x30 ;  /* 0x0000003054757836 */ /* 0x000fe20000000000 */
[----:B------:R-:W-:Y:S01]  /*2600*/  ULOP3.LUT UR25, URZ, UR25, URZ, 0x33, !UPT ;  /* 0x000000193f197292 */ /* 0x000fe2000f8e333f */
[----:B------:R-:W-:Y:S01]  /*2610*/  LEA R3, R3, UR6, 0x4 ;  /* 0x0000000603037c11 */ /* 0x000fe2000f8e20ff */
[C---:B------:R-:W-:Y:S01]  /*2620*/  VIADD R54, R2.reuse, UR4 ;  /* 0x0000000402367c36 */ /* 0x040fe20008000000 */
[----:B------:R-:W-:Y:S01]  /*2630*/  ULEA UR4, UR4, UR6, 0x4 ;  /* 0x0000000604047291 */ /* 0x000fe2000f8e203f */
[----:B------:R-:W-:Y:S01]  /*2640*/  IMAD.SHL.U32 R2, R2, 0x10, RZ ;  /* 0x0000001002027824 */ /* 0x000fe200078e00ff */
[----:B------:R-:W-:Y:S01]  /*2650*/  UISETP.LT.AND UP0, UPT, UR24, UR25, UPT ;  /* 0x000000191800728c */ /* 0x000fe2000bf01270 */
[----:B------:R-:W1:Y:S01]  /*2660*/  LDS.128 R72, [R3+UR5+0xc000] ;  /* 0x00c0000503487984 */ /* 0x000e620008000c00 */
[----:B------:R-:W-:Y:S01]  /*2670*/  LEA R54, R54, UR6, 0x4 ;  /* 0x0000000636367c11 */ /* 0x000fe2000f8e20ff */
[----:B------:R-:W-:Y:S01]  /*2680*/  VIADD R121, R121, 0x30 ;  /* 0x0000003079797836 */ /* 0x000fe20000000000 */
[----:B------:R-:W-:Y:S01]  /*2690*/  USEL UR24, UR24, UR25, !UP0 ;  /* 0x0000001918187287 */ /* 0x000fe2000c000000 */
[----:B------:R-:W2:Y:S01]  /*26a0*/  LDS.128 R76, [R3+UR5+0xc080] ;  /* 0x00c08005034c7984 */ /* 0x000ea20008000c00 */
[----:B------:R-:W-:Y:S01]  /*26b0*/  LOP3.LUT R0, R2, 0x40, RZ, 0x3c, !PT ;  /* 0x0000004002007812 */ /* 0x000fe200078e3cff */
[----:B------:R-:W-:Y:S01]  /*26c0*/  UMOV UR26, URZ ;  /* 0x0000003f001a7c82 */ /* 0x000fe20008000000 */
[----:B------:R-:W-:Y:S01]  /*26d0*/  UIADD3 UR32, UR6, 0x8000, URZ ;  /* 0x0000800006207890 */ /* 0x000fe2000fffe03f */
[----:B------:R-:W3:Y:S01]  /*26e0*/  LDS.128 R68, [R54] ;  /* 0x0000000036447984 */ /* 0x000ee20000000c00 */
[----:B------:R-:W-:-:S02]  /*26f0*/  UIADD3 UR33, -UR24, -0x2, URZ ;  /* 0xfffffffe18217890 */ /* 0x000fc4000fffe13f */
[----:B------:R-:W-:Y:S01]  /*2700*/  UIADD3 UR4, UR4, 0x1000, URZ ;  /* 0x0000100004047890 */ /* 0x000fe2000fffe03f */
[----:B------:R4:W1:Y:S01]  /*2710*/  LDS.128 R80, [R54+0x80] ;  /* 0x0000800036507984 */ /* 0x0008620000000c00 */
[----:B------:R-:W-:Y:S01]  /*2720*/  UMOV UR29, 0x2 ;  /* 0x00000002001d7882 */ /* 0x000fe20000000000 */
[----:B------:R-:W-:Y:S01]  /*2730*/  UMOV UR31, 0x4000 ;  /* 0x00004000001f7882 */ /* 0x000fe20000000000 */
[----:B------:R-:W-:Y:S01]  /*2740*/  UMOV UR21, 0xfffff700 ;  /* 0xfffff70000157882 */ /* 0x000fe20000000000 */
[----:B----4-:R-:W-:-:S07]  /*2750*/  CS2R R54, SRZ ;  /* 0x0000000000367805 */ /* 0x010fce000001ff00 */
.L_x_4:
[----:B------:R-:W-:-:S04]  /*2760*/  DEPBAR.LE SB5, 0xc ;  /* 0x0000d3000000791a */ /* 0x000fc80000000000 */
[C---:B-1-3--:R-:W5:Y:S01]  /*2770*/  DMMA.8x8x4 R4, R68.reuse, R72, R4 ;  /* 0x000000484404723f */ /* 0x04af620000000004 */
[----:B------:R-:W-:Y:S01]  /*2780*/  LDS.128 R92, [R2+UR4] ;  /* 0x00000004025c7984 */ /* 0x000fe20008000c00 */
[----:B------:R-:W-:Y:S02]  /*2790*/  UIADD3 UR25, UR5, -0x4000, URZ ;  /* 0xffffc00005197890 */ /* 0x000fe4000fffe03f */
[----:B------:R-:W-:Y:S01]  /*27a0*/  IADD3 R130, P0, R122, UR12, RZ ;  /* 0x0000000c7a827c10 */ /* 0x000fe2000ff1e0ff */
[----:B------:R-:W-:Y:S01]  /*27b0*/  IMAD.MOV.U32 R126, RZ, RZ, R124 ;  /* 0x000000ffff7e7224 */ /* 0x000fe200078e007c */
[----:B------:R-:W-:Y:S01]  /*27c0*/  UISETP.NE.AND UP0, UPT, UR33, 0x2, UPT ;  /* 0x000000022100788c */ /* 0x000fe2000bf05270 */
[----:B------:R-:W-:Y:S01]  /*27d0*/  IMAD.MOV.U32 R127, RZ, RZ, R123 ;  /* 0x000000ffff7f7224 */ /* 0x000fe200078e007b */
[----:B------:R-:W-:Y:S01]  /*27e0*/  IADD3.X R131, R125, UR13, RZ, P0, !PT ;  /* 0x0000000d7d837c10 */ /* 0x000fe200087fe4ff */
[----:B--2---:R-:W2:Y:S01]  /*27f0*/  LDS.128 R84, [R3+UR5+0xc800] ;  /* 0x00c8000503547984 */ /* 0x004ea20008000c00 */
[----:B------:R-:W-:Y:S01]  /*2800*/  IMAD.MOV.U32 R124, RZ, RZ, R122 ;  /* 0x000000ffff7c7224 */ /* 0x000fe200078e007a */
[----:B------:R-:W-:Y:S01]  /*2810*/  UIADD3 UR26, UR26, 0x1, URZ ;  /* 0x000000011a1a7890 */ /* 0x000fe2000fffe03f */
[----:B------:R-:W-:Y:S01]  /*2820*/  VIADD R123, R106, UR32 ;  /* 0x000000206a7b7c36 */ /* 0x000fe20008000000 */
[----:B------:R-:W-:Y:S01]  /*2830*/  ISETP.NE.AND P3, PT, R113, RZ, PT ;  /* 0x000000ff7100720c */ /* 0x000fe20003f65270 */
[----:B------:R-:W-:Y:S01]  /*2840*/  VIADD R122, R100, UR31 ;  /* 0x0000001f647a7c36 */ /* 0x000fe20008000000 */
[----:B------:R-:W-:Y:S01]  /*2850*/  ISETP.NE.AND P1, PT, R115, RZ, PT ;  /* 0x000000ff7300720c */ /* 0x000fe20003f25270 */
[C---:B------:R-:W5:Y:S01]  /*2860*/  DMMA.8x8x4 R8, R68.reuse, R74, R8 ;  /* 0x0000004a4408723f */ /* 0x040f620000000008 */
[----:B------:R-:W2:Y:S01]  /*2870*/  LDS.128 R88, [R3+UR5+0xc880] ;  /* 0x00c8800503587984 */ /* 0x000ea20008000c00 */
[----:B------:R-:W-:Y:S01]  /*2880*/  UIADD3 UR30, UR4, 0x1000, URZ ;  /* 0x00001000041e7890 */ /* 0x000fe2000fffe03f */
[C---:B------:R-:W-:Y:S01]  /*2890*/  ISETP.LT.AND P3, PT, R117.reuse, UR18, !P3 ;  /* 0x0000001275007c0c */ /* 0x040fe2000df61270 */
[----:B------:R-:W-:Y:S01]  /*28a0*/  VIADD R120, R2, UR4 ;  /* 0x0000000402787c36 */ /* 0x000fe20008000000 */
[----:B------:R-:W-:Y:S01]  /*28b0*/  ISETP.LT.AND P1, PT, R117, UR18, !P1 ;  /* 0x0000001275007c0c */ /* 0x000fe2000cf21270 */
[C---:B------:R-:W-:Y:S01]  /*28c0*/  IMAD.SHL.U32 R128, R119.reuse, 0x8, RZ ;  /* 0x0000000877807824 */ /* 0x040fe200078e00ff */
[----:B------:R-:W-:Y:S01]  /*28d0*/  ISETP.NE.AND P2, PT, R114, RZ, PT ;  /* 0x000000ff7200720c */ /* 0x000fe20003f45270 */
[----:B------:R-:W-:Y:S01]  /*28e0*/  UIADD3 UR33, UR33, -0x1, URZ ;  /* 0xffffffff21217890 */ /* 0x000fe2000fffe03f */
[----:B------:R-:W1:Y:S01]  /*28f0*/  LDS.128 R96, [R2+UR4+0x80] ;  /* 0x0000800402607984 */ /* 0x000e620008000c00 */
[----:B------:R-:W-:Y:S01]  /*2900*/  UIADD3 UR29, UR29, 0x1, URZ ;  /* 0x000000011d1d7890 */ /* 0x000fe2000fffe03f */
[----:B------:R-:W-:Y:S01]  /*2910*/  LOP3.LUT P0, RZ, R128, 0x8, RZ, 0xc0, !PT ;  /* 0x0000000880ff7812 */ /* 0x000fe2000780c0ff */
[----:B------:R-:W-:Y:S01]  /*2920*/  IMAD.SHL.U32 R128, R119, 0x4, RZ ;  /* 0x0000000477807824 */ /* 0x000fe200078e00ff */
[----:B------:R-:W-:Y:S01]  /*2930*/  ISETP.LT.AND P2, PT, R117, UR18, !P2 ;  /* 0x0000001275007c0c */ /* 0x000fe2000d741270 */
[----:B------:R-:W-:Y:S02]  /*2940*/  UISETP.NE.AND UP1, UPT, UR29, 0x3, UPT ;  /* 0x000000031d00788c */ /* 0x000fe4000bf25270 */
[C---:B------:R-:W5:Y:S01]  /*2950*/  DMMA.8x8x4 R12, R68.reuse, R76, R12 ;  /* 0x0000004c440c723f */ /* 0x040f62000000000c */
[----:B------:R-:W-:Y:S02]  /*2960*/  UIADD3 UR28, UR31, -0x4000, URZ ;  /* 0xffffc0001f1c7890 */ /* 0x000fe4000fffe03f */
[----:B------:R-:W-:Y:S02]  /*2970*/  UIADD3 UR27, UR32, -0x8000, URZ ;  /* 0xffff8000201b7890 */ /* 0x000fe4000fffe03f */
[----:B------:R-:W-:Y:S03]  /*2980*/  USEL UR29, UR29, URZ, UP1 ;  /* 0x0000003f1d1d7287 */ /* 0x000fe60008800000 */
[----:B------:R-:W-:Y:S01]  /*2990*/  @!PT LDS RZ, [RZ] ;  /* 0x00000000fffff984 */ /* 0x000fe20000000800 */
[----:B------:R-:W-:Y:S01]  /*29a0*/  @!PT LDS RZ, [RZ] ;  /* 0x00000000fffff984 */ /* 0x000fe20000000800 */
[----:B------:R-:W-:Y:S01]  /*29b0*/  @!PT LDS RZ, [RZ] ;  /* 0x00000000fffff984 */ /* 0x000fe20000000800 */
[----:B------:R3:W-:Y:S01]  /*29c0*/  LDGSTS.E.LTC128B.64 [R123], desc[UR22][R124.64], P0 ;  /* 0x000000007c7b7fae */ /* 0x0007e20008121b56 */
[----:B------:R-:W-:Y:S01]  /*29d0*/  LOP3.LUT P0, RZ, R128, 0x8, RZ, 0xc0, !PT ;  /* 0x0000000880ff7812 */ /* 0x000fe2000780c0ff */
[----:B------:R-:W-:Y:S01]  /*29e0*/  IMAD.SHL.U32 R128, R118, 0x8, RZ ;  /* 0x0000000876807824 */ /* 0x000fe200078e00ff */
[----:B------:R-:W-:Y:S02]  /*29f0*/  @UP1 UIADD3 UR28, UR31, 0x2000, URZ ;  /* 0x000020001f1c1890 */ /* 0x000fe4000fffe03f */
[----:B------:R-:W-:Y:S03]  /*2a00*/  @UP1 UIADD3 UR27, UR32, 0x4000, URZ ;  /* 0x00004000201b1890 */ /* 0x000fe6000fffe03f */
[-C--:B------:R-:W5:Y:S02]  /*2a10*/  DMMA.8x8x4 R16, R68, R78.reuse, R16 ;  /* 0x0000004e4410723f */ /* 0x080f640000000010 */
[----:B------:R-:W-:Y:S04]  /*2a20*/  UMOV UR31, UR28 ;  /* 0x0000001c001f7c82 */ /* 0x000fe80008000000 */
[----:B------:R4:W-:Y:S01]  /*2a30*/  LDGSTS.E.LTC128B.64 [R123+0x400], desc[UR22][R130.64], P0 ;  /* 0x00400000827b7fae */ /* 0x0009e20008121b56 */
[----:B------:R-:W-:Y:S01]  /*2a40*/  LOP3.LUT P0, RZ, R128, 0x8, RZ, 0xc0, !PT ;  /* 0x0000000880ff7812 */ /* 0x000fe2000780c0ff */
[----:B------:R-:W-:Y:S08]  /*2a50*/  DEPBAR.LE SB5, 0xc ;  /* 0x0000d3000000791a */ /* 0x000ff00000000000 */
[C---:B------:R-:W5:Y:S04]  /*2a60*/  DMMA.8x8x4 R20, R70.reuse, R78, R20 ;  /* 0x0000004e4614723f */ /* 0x040f680000000014 */
[----:B------:R-:W-:Y:S01]  /*2a70*/  LDGSTS.E.LTC128B.64 [R122+0xc000], desc[UR22][R126.64], P0 ;  /* 0x0c0000007e7a7fae */ /* 0x000fe20008121b56 */
[----:B------:R-:W-:Y:S01]  /*2a80*/  IADD3 R128, P0, R130, UR12, RZ ;  /* 0x0000000c82807c10 */ /* 0x000fe2000ff1e0ff */
[----:B---3--:R-:W-:Y:S03]  /*2a90*/  IMAD.SHL.U32 R124, R119, 0x2, RZ ;  /* 0x00000002777c7824 */ /* 0x008fe600078e00ff */
[----:B------:R-:W-:Y:S02]  /*2aa0*/  IADD3.X R129, R131, UR13, RZ, P0, !PT ;  /* 0x0000000d83817c10 */ /* 0x000fe400087fe4ff */
[----:B------:R-:W-:Y:S05]  /*2ab0*/  IADD3 R132, P0, R128, UR12, RZ ;  /* 0x0000000c80847c10 */ /* 0x000fea000ff1e0ff */
[C---:B------:R-:W5:Y:S04]  /*2ac0*/  DMMA.8x8x4 R24, R70.reuse, R76, R24 ;  /* 0x0000004c4618723f */ /* 0x040f680000000018 */
[----:B------:R-:W-:Y:S02]  /*2ad0*/  IADD3.X R133, R129, UR13, RZ, P0, !PT ;  /* 0x0000000d81857c10 */ /* 0x000fe400087fe4ff */
[----:B------:R-:W-:Y:S01]  /*2ae0*/  LOP3.LUT P0, RZ, R124, 0x8, RZ, 0xc0, !PT ;  /* 0x000000087cff7812 */ /* 0x000fe2000780c0ff */
[----:B------:R-:W-:Y:S09]  /*2af0*/  IMAD.SHL.U32 R124, R118, 0x4, RZ ;  /* 0x00000004767c7824 */ /* 0x000ff200078e00ff */
[C---:B------:R-:W5:Y:S11]  /*2b00*/  DMMA.8x8x4 R28, R70.reuse, R74, R28 ;  /* 0x0000004a461c723f */ /* 0x040f76000000001c */
[----:B------:R-:W-:Y:S05]  /*2b10*/  @!UPT UIADD3 URZ, URZ, URZ, URZ ;  /* 0x0000003f3f3ff290 */ /* 0x000fea000fffe03f */
[-C--:B----4-:R4:W5:Y:S02]  /*2b20*/  DMMA.8x8x4 R32, R70, R72.reuse, R32 ;  /* 0x000000484620723f */ /* 0x0909640000000020 */
[----:B----4-:R-:W-:Y:S01]  /*2b30*/  LDS.128 R68, [R0+UR4+0x1000] ;  /* 0x0010000400447984 */ /* 0x010fe20008000c00 */
[----:B------:R-:W-:Y:S11]  /*2b40*/  DEPBAR.LE SB5, 0xc ;  /* 0x0000d3000000791a */ /* 0x000ff60000000000 */
[----:B------:R-:W-:Y:S02]  /*2b50*/  @!UPT UIADD3 URZ, URZ, URZ, URZ ;  /* 0x0000003f3f3ff290 */ /* 0x000fe4000fffe03f */
[C---:B------:R-:W5:Y:S11]  /*2b60*/  DMMA.8x8x4 R36, R80.reuse, R72, R36 ;  /* 0x000000485024723f */ /* 0x040f760000000024 */
[----:B------:R-:W-:Y:S05]  /*2b70*/  @!UPT UIADD3 URZ, URZ, URZ, URZ ;  /* 0x0000003f3f3ff290 */ /* 0x000fea000fffe03f */
[C---:B------:R-:W5:Y:S11]  /*2b80*/  DMMA.8x8x4 R40, R80.reuse, R74, R40 ;  /* 0x0000004a5028723f */ /* 0x040f760000000028 */
[----:B------:R-:W-:Y:S05]  /*2b90*/  @!UPT UIADD3 URZ, URZ, URZ, URZ ;  /* 0x0000003f3f3ff290 */ /* 0x000fea000fffe03f */
[C---:B------:R-:W5:Y:S11]  /*2ba0*/  DMMA.8x8x4 R44, R80.reuse, R76, R44 ;  /* 0x0000004c502c723f */ /* 0x040f76000000002c */
[----:B------:R-:W-:Y:S05]  /*2bb0*/  @!UPT UIADD3 URZ, URZ, URZ, URZ ;  /* 0x0000003f3f3ff290 */ /* 0x000fea000fffe03f */
[-C--:B------:R-:W5:Y:S01]  /*2bc0*/  DMMA.8x8x4 R48, R80, R78.reuse, R48 ;  /* 0x0000004e5030723f */ /* 0x080f620000000030 */
[----:B------:R-:W-:Y:S11]  /*2bd0*/  DEPBAR.LE SB5, 0xc ;  /* 0x0000d3000000791a */ /* 0x000ff60000000000 */
[----:B------:R-:W-:Y:S04]  /*2be0*/  @!UPT UIADD3 URZ, URZ, URZ, URZ ;  /* 0x0000003f3f3ff290 */ /* 0x000fe8000fffe03f */
[C---:B------:R-:W5:Y:S11]  /*2bf0*/  DMMA.8x8x4 R52, R82.reuse, R78, R52 ;  /* 0x0000004e5234723f */ /* 0x040f760000000034 */
[----:B------:R-:W-:Y:S05]  /*2c00*/  @!UPT UIADD3 URZ, URZ, URZ, URZ ;  /* 0x0000003f3f3ff290 */ /* 0x000fea000fffe03f */
[C---:B------:R3:W5:Y:S02]  /*2c10*/  DMMA.8x8x4 R56, R82.reuse, R76, R56 ;  /* 0x0000004c5238723f */ /* 0x0407640000000038 */
[----:B---3--:R-:W-:Y:S11]  /*2c20*/  LDS.128 R76, [R3+UR5+0xd080] ;  /* 0x00d08005034c7984 */ /* 0x008ff60008000c00 */
[----:B------:R-:W-:Y:S03]  /*2c30*/  @!UPT UIADD3 URZ, URZ, URZ, URZ ;  /* 0x0000003f3f3ff290 */ /* 0x000fe6000fffe03f */
[C---:B------:R-:W5:Y:S11]  /*2c40*/  DMMA.8x8x4 R60, R82.reuse, R74, R60 ;  /* 0x0000004a523c723f */ /* 0x040f76000000003c */
[----:B------:R-:W-:Y:S05]  /*2c50*/  @!UPT UIADD3 URZ, URZ, URZ, URZ ;  /* 0x0000003f3f3ff290 */ /* 0x000fea000fffe03f */
[----:B------:R3:W5:Y:S02]  /*2c60*/  DMMA.8x8x4 R64, R82, R72, R64 ;  /* 0x000000485240723f */ /* 0x0007640000000040 */
[----:B---3--:R-:W3:Y:S08]  /*2c70*/  LDS.128 R72, [R3+UR5+0xd000] ;  /* 0x00d0000503487984 */ /* 0x008ef00008000c00 */
[----:B------:R-:W4:Y:S01]  /*2c80*/  LDS.128 R80, [R0+UR4+0x1080] ;  /* 0x0010800400507984 */ /* 0x000f220008000c00 */
[----:B------:R-:W-:-:S05]  /*2c90*/  DEPBAR.LE SB5, 0xc ;  /* 0x0000d3000000791a */ /* 0x000fca0000000000 */
[C---:B--2---:R-:W5:Y:S02]  /*2ca0*/  DMMA.8x8x4 R4, R94.reuse, R84, R4 ;  /* 0x000000545e04723f */ /* 0x044f640000000004 */
[----:B------:R-:W-:Y:S01]  /*2cb0*/  @!PT LDS RZ, [RZ] ;  /* 0x00000000fffff984 */ /* 0x000fe20000000800 */
[----:B------:R-:W-:Y:S01]  /*2cc0*/  @!PT LDS RZ, [RZ] ;  /* 0x00000000fffff984 */ /* 0x000fe20000000800 */
[----:B------:R-:W-:Y:S01]  /*2cd0*/  @!PT LDS RZ, [RZ] ;  /* 0x00000000fffff984 */ /* 0x000fe20000000800 */
[----:B------:R2:W-:Y:S02]  /*2ce0*/  LDGSTS.E.LTC128B.64 [R123+0x800], desc[UR22][R128.64], P0 ;  /* 0x00800000807b7fae */ /* 0x0005e40008121b56 */
[----:B------:R-:W-:Y:S11]  /*2cf0*/  LOP3.LUT P0, RZ, R119, 0x8, RZ, 0xc0, !PT ;  /* 0x0000000877ff7812 */ /* 0x000ff6000780c0ff */
[----:B------:R-:W-:Y:S01]  /*2d00*/  @!UPT UIADD3 URZ, URZ, URZ, URZ ;  /* 0x0000003f3f3ff290 */ /* 0x000fe2000fffe03f */
[C---:B------:R-:W5:Y:S01]  /*2d10*/  DMMA.8x8x4 R8, R94.reuse, R86, R8 ;  /* 0x000000565e08723f */ /* 0x040f620000000008 */
[----:B------:R1:W-:Y:S02]  /*2d20*/  LDGSTS.E.LTC128B.64 [R123+0xc00], desc[UR22][R132.64], P0 ;  /* 0x00c00000847b7fae */ /* 0x0003e40008121b56 */
[----:B------:R-:W-:Y:S11]  /*2d30*/  LOP3.LUT P0, RZ, R124, 0x8, RZ, 0xc0, !PT ;  /* 0x000000087cff7812 */ /* 0x000ff6000780c0ff */
[----:B------:R-:W-:Y:S02]  /*2d40*/  @!UPT UIADD3 URZ, URZ, URZ, URZ ;  /* 0x0000003f3f3ff290 */ /* 0x000fe4000fffe03f */
[C---:B------:R-:W5:Y:S01]  /*2d50*/  DMMA.8x8x4 R12, R94.reuse, R88, R12 ;  /* 0x000000585e0c723f */ /* 0x040f62000000000c */
[----:B------:R-:W-:Y:S02]  /*2d60*/  LDGSTS.E.LTC128B.64 [R122+0xc080], desc[UR22][R126.64+0x80], P0 ;  /* 0x0c0800807e7a7fae */ /* 0x000fe40008121b56 */
[----:B------:R-:W-:Y:S04]  /*2d70*/  ISETP.NE.AND P0, PT, R116, RZ, PT ;  /* 0x000000ff7400720c */ /* 0x000fe80003f05270 */
[----:B------:R-:W-:Y:S04]  /*2d80*/  ISETP.LT.AND P0, PT, R117, UR18, !P0 ;  /* 0x0000001275007c0c */ /* 0x000fe8000c701270 */
[----:B------:R-:W-:Y:S04]  /*2d90*/  SEL R125, RZ, 0x1, !P0 ;  /* 0x00000001ff7d7807 */ /* 0x000fe80004000000 */
[----:B------:R-:W-:Y:S01]  /*2da0*/  P2R R125, PR, R125, 0xf ;  /* 0x0000000f7d7d7803 */ /* 0x000fe20000000000 */
[-C--:B------:R-:W5:Y:S01]  /*2db0*/  DMMA.8x8x4 R16, R94, R90.reuse, R16 ;  /* 0x0000005a5e10723f */ /* 0x080f620000000010 */
[----:B------:R-:W-:Y:S02]  /*2dc0*/  ISETP.NE.AND P3, PT, RZ, UR14, PT ;  /* 0x0000000eff007c0c */ /* 0x000fe4000bf65270 */
[----:B------:R-:W-:Y:S02]  /*2dd0*/  ISETP.NE.AND P2, PT, R108, RZ, PT ;  /* 0x000000ff6c00720c */ /* 0x000fe40003f45270 */
[C---:B------:R-:W-:Y:S02]  /*2de0*/  ISETP.LE.OR P0, PT, R121.reuse, R104, !P3 ;  /* 0x000000687900720c */ /* 0x040fe40005f03670 */
[C---:B------:R-:W-:Y:S04]  /*2df0*/  ISETP.LT.AND P1, PT, R121.reuse, UR18, !P2 ;  /* 0x0000001279007c0c */ /* 0x040fe8000d721270 */
[----:B------:R-:W-:Y:S01]  /*2e00*/  PLOP3.LUT P2, PT, P1, P0, PT, 0x80, 0x0 ;  /* 0x000000000000781c */ /* 0x000fe20000f41070 */
[----:B------:R-:W-:Y:S04]  /*2e10*/  DEPBAR.LE SB5, 0xc ;  /* 0x0000d3000000791a */ /* 0x000fe80000000000 */
[C---:B------:R-:W5:Y:S01]  /*2e20*/  DMMA.8x8x4 R20, R92.reuse, R90, R20 ;  /* 0x0000005a5c14723f */ /* 0x040f620000000014 */
[----:B------:R-:W-:Y:S03]  /*2e30*/  P2R R130, PR, RZ, 0x4 ;  /* 0x00000004ff827803 */ /* 0x000fe60000000000 */
[C---:B------:R-:W-:Y:S02]  /*2e40*/  ISETP.LT.AND P0, PT, R121.reuse, UR18, !P6 ;  /* 0x0000001279007c0c */ /* 0x040fe4000f701270 */
[C---:B------:R-:W-:Y:S02]  /*2e50*/  ISETP.LE.OR P1, PT, R121.reuse, R103, !P3 ;  /* 0x000000677900720c */ /* 0x040fe40005f23670 */
[C---:B------:R-:W-:Y:S02]  /*2e60*/  ISETP.LE.OR P2, PT, R121.reuse, R102, !P3 ;  /* 0x000000667900720c */ /* 0x040fe40005f43670 */
[----:B------:R-:W-:Y:S02]  /*2e70*/  PLOP3.LUT P1, PT, P0, P1, PT, 0x80, 0x0 ;  /* 0x000000000000781c */ /* 0x000fe40000723070 */
[C---:B------:R-:W-:Y:S02]  /*2e80*/  ISETP.LT.AND P0, PT, R121.reuse, UR18, !P5 ;  /* 0x0000001279007c0c */ /* 0x040fe4000ef01270 */
[C---:B------:R-:W-:Y:S02]  /*2e90*/  ISETP.LE.OR P3, PT, R121.reuse, R101, !P3 ;  /* 0x000000657900720c */ /* 0x040fe40005f63670 */
[C---:B------:R-:W5:Y:S01]  /*2ea0*/  DMMA.8x8x4 R24, R92.reuse, R88, R24 ;  /* 0x000000585c18723f */ /* 0x040f620000000018 */
[----:B------:R-:W-:Y:S02]  /*2eb0*/  PLOP3.LUT P2, PT, P0, P2, PT, 0x80, 0x0 ;  /* 0x000000000000781c */ /* 0x000fe40000745070 */
[----:B------:R-:W-:Y:S04]  /*2ec0*/  ISETP.LT.AND P0, PT, R121, UR18, !P4 ;  /* 0x0000001279007c0c */ /* 0x000fe8000e701270 */
[----:B------:R-:W-:Y:S02]  /*2ed0*/  PLOP3.LUT P3, PT, P0, P3, PT, 0x80, 0x0 ;  /* 0x000000000000781c */ /* 0x000fe40000767070 */
[-C--:B------:R-:W-:Y:S04]  /*2ee0*/  ISETP.GT.AND P0, PT, R104, R121.reuse, PT ;  /* 0x000000796800720c */ /* 0x080fe80003f04270 */
[----:B--2---:R-:W-:Y:S02]  /*2ef0*/  SEL R129, RZ, 0x1, P0 ;  /* 0x00000001ff817807 */ /* 0x004fe40000000000 */
[-C--:B------:R-:W-:Y:S01]  /*2f00*/  ISETP.GT.AND P0, PT, R103, R121.reuse, PT ;  /* 0x000000796700720c */ /* 0x080fe20003f04270 */
[C---:B------:R-:W5:Y:S04]  /*2f10*/  DMMA.8x8x4 R28, R92.reuse, R86, R28 ;  /* 0x000000565c1c723f */ /* 0x040f68000000001c */
[----:B------:R-:W-:Y:S02]  /*2f20*/  LOP3.LUT R129, R129, UR14, RZ, 0xfc, !PT ;  /* 0x0000000e81817c12 */ /* 0x000fe4000f8efcff */
[----:B------:R-:W-:Y:S02]  /*2f30*/  SEL R128, RZ, 0x1, P0 ;  /* 0x00000001ff807807 */ /* 0x000fe40000000000 */
[----:B------:R-:W-:Y:S02]  /*2f40*/  PRMT R129, R129, 0x9910, RZ ;  /* 0x0000991081817816 */ /* 0x000fe400000000ff */
[-C--:B------:R-:W-:Y:S02]  /*2f50*/  ISETP.GT.AND P0, PT, R102, R121.reuse, PT ;  /* 0x000000796600720c */ /* 0x080fe40003f04270 */
[----:B------:R-:W-:Y:S02]  /*2f60*/  LOP3.LUT R128, R128, UR14, RZ, 0xfc, !PT ;  /* 0x0000000e80807c12 */ /* 0x000fe4000f8efcff */
[----:B------:R-:W-:Y:S02]  /*2f70*/  SEL R124, RZ, 0x1, P0 ;  /* 0x00000001ff7c7807 */ /* 0x000fe40000000000 */
[-C--:B------:R2:W5:Y:S02]  /*2f80*/  DMMA.8x8x4 R32, R92, R84.reuse, R32 ;  /* 0x000000545c20723f */ /* 0x0805640000000020 */
[----:B--2---:R-:W-:Y:S01]  /*2f90*/  LDS.128 R92, [R0+UR4+0x2000] ;  /* 0x00200004005c7984 */ /* 0x004fe20008000c00 */
[----:B------:R-:W-:Y:S01]  /*2fa0*/  ISETP.GT.AND P0, PT, R101, R121, PT ;  /* 0x000000796500720c */ /* 0x000fe20003f04270 */
[----:B------:R-:W-:Y:S01]  /*2fb0*/  VIADD R121, R121, 0x10 ;  /* 0x0000001079797836 */ /* 0x000fe20000000000 */
[----:B------:R-:W-:Y:S02]  /*2fc0*/  PRMT R128, R128, 0x9910, RZ ;  /* 0x0000991080807816 */ /* 0x000fe400000000ff */
[----:B-1----:R-:W-:Y:S02]  /*2fd0*/  SEL R123, RZ, 0x1, P0 ;  /* 0x00000001ff7b7807 */ /* 0x002fe40000000000 */
[----:B------:R-:W-:Y:S01]  /*2fe0*/  ISETP.NE.AND P0, PT, R130, RZ, PT ;  /* 0x000000ff8200720c */ /* 0x000fe20003f05270 */
[----:B------:R-:W-:Y:S01]  /*2ff0*/  VIADD R130, R105, UR32 ;  /* 0x0000002069827c36 */ /* 0x000fe20008000000 */
[----:B------:R-:W-:Y:S01]  /*3000*/  ISETP.NE.AND P1, PT, R128, RZ, P1 ;  /* 0x000000ff8000720c */ /* 0x000fe20000f25270 */
[----:B------:R-:W-:Y:S04]  /*3010*/  DEPBAR.LE SB5, 0xc ;  /* 0x0000d3000000791a */ /* 0x000fe80000000000 */
[C---:B------:R-:W5:Y:S01]  /*3020*/  DMMA.8x8x4 R36, R98.reuse, R84, R36 ;  /* 0x000000546224723f */ /* 0x040f620000000024 */
[----:B------:R-:W-:Y:S03]  /*3030*/  UMOV UR32, UR27 ;  /* 0x0000001b00207c82 */ /* 0x000fe60008000000 */
[----:B------:R-:W-:Y:S02]  /*3040*/  ISETP.NE.AND P0, PT, R129, RZ, P0 ;  /* 0x000000ff8100720c */ /* 0x000fe40000705270 */
[----:B------:R-:W-:Y:S02]  /*3050*/  LOP3.LUT R129, R119, 0x100, RZ, 0xc0, !PT ;  /* 0x0000010077817812 */ /* 0x000fe400078ec0ff */
[----:B------:R-:W-:Y:S02]  /*3060*/  SEL R128, RZ, 0x1, !P0 ;  /* 0x00000001ff807807 */ /* 0x000fe40004000000 */
[----:B------:R-:W-:Y:S02]  /*3070*/  SHF.R.U32.HI R129, RZ, 0x5, R129 ;  /* 0x00000005ff817819 */ /* 0x000fe40000011681 */
[----:B------:R-:W-:Y:S02]  /*3080*/  LOP3.LUT R124, R124, UR14, RZ, 0xfc, !PT ;  /* 0x0000000e7c7c7c12 */ /* 0x000fe4000f8efcff */
[----:B------:R-:W-:Y:S02]  /*3090*/  LOP3.LUT R123, R123, UR14, RZ, 0xfc, !PT ;  /* 0x0000000e7b7b7c12 */ /* 0x000fe4000f8efcff */
[C---:B------:R-:W5:Y:S04]  /*30a0*/  DMMA.8x8x4 R40, R98.reuse, R86, R40 ;  /* 0x000000566228723f */ /* 0x040f680000000028 */
[----:B------:R-:W-:Y:S02]  /*30b0*/  PRMT R124, R124, 0x9910, RZ ;  /* 0x000099107c7c7816 */ /* 0x000fe400000000ff */
[----:B------:R-:W-:Y:S02]  /*30c0*/  PRMT R123, R123, 0x9910, RZ ;  /* 0x000099107b7b7816 */ /* 0x000fe400000000ff */
[----:B------:R-:W-:Y:S02]  /*30d0*/  ISETP.NE.AND P2, PT, R124, RZ, P2 ;  /* 0x000000ff7c00720c */ /* 0x000fe40001745270 */
[----:B------:R-:W-:Y:S04]  /*30e0*/  ISETP.NE.AND P3, PT, R123, RZ, P3 ;  /* 0x000000ff7b00720c */ /* 0x000fe80001f65270 */
[----:B------:R-:W-:Y:S02]  /*30f0*/  P2R R128, PR, R128, 0xf ;  /* 0x0000000f80807803 */ /* 0x000fe40000000000 */
[C---:B------:R-:W5:Y:S03]  /*3100*/  DMMA.8x8x4 R44, R98.reuse, R88, R44 ;  /* 0x00000058622c723f */ /* 0x040f66000000002c */
[----:B------:R-:W-:Y:S02]  /*3110*/  ISETP.NE.AND P3, PT, R109, RZ, PT ;  /* 0x000000ff6d00720c */ /* 0x000fe40003f65270 */
[----:B------:R-:W-:Y:S02]  /*3120*/  IADD3 R132, P0, R132, UR12, RZ ;  /* 0x0000000c84847c10 */ /* 0x000fe4000ff1e0ff */
[----:B------:R-:W-:Y:S02]  /*3130*/  ISETP.NE.AND P1, PT, R111, RZ, PT ;  /* 0x000000ff6f00720c */ /* 0x000fe40003f25270 */
[----:B------:R-:W-:Y:S02]  /*3140*/  IADD3.X R133, R133, UR13, RZ, P0, !PT ;  /* 0x0000000d85857c10 */ /* 0x000fe400087fe4ff */
[----:B------:R-:W-:Y:S02]  /*3150*/  IADD3 R124, P0, R126, UR8, RZ ;  /* 0x000000087e7c7c10 */ /* 0x000fe4000ff1e0ff */
[----:B------:R-:W-:Y:S02]  /*3160*/  ISETP.NE.AND P2, PT, R110, RZ, PT ;  /* 0x000000ff6e00720c */ /* 0x000fe40003f45270 */
[----:B------:R-:W-:Y:S01]  /*3170*/  IADD3.X R123, R127, UR9, RZ, P0, !PT ;  /* 0x000000097f7b7c10 */ /* 0x000fe200087fe4ff */
[-C--:B------:R-:W5:Y:S03]  /*3180*/  DMMA.8x8x4 R48, R98, R90.reuse, R48 ;  /* 0x0000005a6230723f */ /* 0x080f660000000030 */
[----:B------:R-:W-:Y:S02]  /*3190*/  ISETP.NE.U32.AND P0, PT, R129, RZ, PT ;  /* 0x000000ff8100720c */ /* 0x000fe40003f05070 */
[----:B------:R-:W-:Y:S04]  /*31a0*/  LOP3.LUT R129, R119, 0x200, RZ, 0xc0, !PT ;  /* 0x0000020077817812 */ /* 0x000fe800078ec0ff */
[----:B------:R-:W-:Y:S01]  /*31b0*/  SHF.R.U32.HI R129, RZ, 0x6, R129 ;  /* 0x00000006ff817819 */ /* 0x000fe20000011681 */
[----:B------:R-:W-:Y:S06]  /*31c0*/  DEPBAR.LE SB5, 0xc ;  /* 0x0000d3000000791a */ /* 0x000fec0000000000 */
[C---:B------:R-:W5:Y:S11]  /*31d0*/  DMMA.8x8x4 R52, R96.reuse, R90, R52 ;  /* 0x0000005a6034723f */ /* 0x040f760000000034 */
[----:B------:R-:W-:Y:S05]  /*31e0*/  @!UPT UIADD3 URZ, URZ, URZ, URZ ;  /* 0x0000003f3f3ff290 */ /* 0x000fea000fffe03f */
[C---:B------:R1:W5:Y:S02]  /*31f0*/  DMMA.8x8x4 R56, R96.reuse, R88, R56 ;  /* 0x000000586038723f */ /* 0x0403640000000038 */
[----:B-1----:R-:W-:Y:S11]  /*3200*/  LDS.128 R88, [R3+UR5+0xd880] ;  /* 0x00d8800503587984 */ /* 0x002ff60008000c00 */
[----:B------:R-:W-:Y:S03]  /*3210*/  @!UPT UIADD3 URZ, URZ, URZ, URZ ;  /* 0x0000003f3f3ff290 */ /* 0x000fe6000fffe03f */
[C---:B------:R-:W5:Y:S11]  /*3220*/  DMMA.8x8x4 R60, R96.reuse, R86, R60 ;  /* 0x00000056603c723f */ /* 0x040f76000000003c */
[----:B------:R-:W-:Y:S05]  /*3230*/  @!UPT UIADD3 URZ, URZ, URZ, URZ ;  /* 0x0000003f3f3ff290 */ /* 0x000fea000fffe03f */
[----:B------:R1:W5:Y:S02]  /*3240*/  DMMA.8x8x4 R64, R96, R84, R64 ;  /* 0x000000546040723f */ /* 0x0003640000000040 */
[----:B-1----:R-:W1:Y:S08]  /*3250*/  LDS.128 R84, [R3+UR5+0xd800] ;  /* 0x00d8000503547984 */ /* 0x002e700008000c00 */
[----:B------:R-:W2:Y:S01]  /*3260*/  LDS.128 R96, [R0+UR4+0x2080] ;  /* 0x0020800400607984 */ /* 0x000ea20008000c00 */
[----:B------:R-:W-:Y:S01]  /*3270*/  UIADD3 UR4, UR4, -0x8000, URZ ;  /* 0xffff800004047890 */ /* 0x000fe2000fffe03f */
[----:B------:R-:W-:-:S04]  /*3280*/  DEPBAR.LE SB5, 0xc ;  /* 0x0000d3000000791a */ /* 0x000fc80000000000 */
[C---:B---3--:R-:W5:Y:S02]  /*3290*/  DMMA.8x8x4 R4, R68.reuse, R72, R4 ;  /* 0x000000484404723f */ /* 0x048f640000000004 */
[----:B------:R-:W-:Y:S01]  /*32a0*/  @!PT LDS RZ, [RZ] ;  /* 0x00000000fffff984 */ /* 0x000fe20000000800 */
[----:B------:R-:W-:Y:S01]  /*32b0*/  @!PT LDS RZ, [RZ] ;  /* 0x00000000fffff984 */ /* 0x000fe20000000800 */
[----:B------:R-:W-:Y:S01]  /*32c0*/  @!PT LDS RZ, [RZ] ;  /* 0x00000000fffff984 */ /* 0x000fe20000000800 */
[----:B------:R3:W-:Y:S02]  /*32d0*/  LDGSTS.E.LTC128B.64 [R130], desc[UR22][R132.64], P0 ;  /* 0x0000000084827fae */ /* 0x0007e40008121b56 */
[----:B------:R-:W-:Y:S04]  /*32e0*/  IADD3 R136, P0, R132, UR12, RZ ;  /* 0x0000000c84887c10 */ /* 0x000fe8000ff1e0ff */
[----:B------:R-:W-:Y:S02]  /*32f0*/  IADD3.X R137, R133, UR13, RZ, P0, !PT ;  /* 0x0000000d85897c10 */ /* 0x000fe400087fe4ff */
[----:B------:R-:W-:Y:S01]  /*3300*/  ISETP.NE.U32.AND P0, PT, R129, RZ, PT ;  /* 0x000000ff8100720c */ /* 0x000fe20003f05070 */
[----:B------:R-:W-:Y:S05]  /*3310*/  IMAD.SHL.U32 R129, R118, 0x2, RZ ;  /* 0x0000000276817824 */ /* 0x000fea00078e00ff */
[C---:B------:R-:W5:Y:S07]  /*3320*/  DMMA.8x8x4 R8, R68.reuse, R74, R8 ;  /* 0x0000004a4408723f */ /* 0x040f6e0000000008 */
[----:B------:R-:W-:Y:S01]  /*3330*/  LDGSTS.E.LTC128B.64 [R130+0x400], desc[UR22][R136.64], P0 ;  /* 0x0040000088827fae */ /* 0x000fe20008121b56 */
[----:B------:R-:W-:Y:S08]  /*3340*/  IADD3 R134, P0, R136, UR12, RZ ;  /* 0x0000000c88867c10 */ /* 0x000ff0000ff1e0ff */
[C---:B------:R-:W5:Y:S04]  /*3350*/  DMMA.8x8x4 R12, R68.reuse, R76, R12 ;  /* 0x0000004c440c723f */ /* 0x040f68000000000c */
[----:B------:R-:W-:Y:S02]  /*3360*/  IADD3.X R135, R137, UR13, RZ, P0, !PT ;  /* 0x0000000d89877c10 */ /* 0x000fe400087fe4ff */
[----:B------:R-:W-:Y:S02]  /*3370*/  LOP3.LUT P0, RZ, R129, 0x8, RZ, 0xc0, !PT ;  /* 0x0000000881ff7812 */ /* 0x000fe4000780c0ff */
[C---:B------:R-:W-:Y:S02]  /*3380*/  LOP3.LUT R129, R119.reuse, 0x400, RZ, 0xc0, !PT ;  /* 0x0000040077817812 */ /* 0x040fe400078ec0ff */
[----:B------:R-:W-:Y:S02]  /*3390*/  LOP3.LUT R119, R119, 0x800, RZ, 0xc0, !PT ;  /* 0x0000080077777812 */ /* 0x000fe400078ec0ff */
[----:B------:R-:W-:Y:S02]  /*33a0*/  SHF.R.U32.HI R129, RZ, 0x7, R129 ;  /* 0x00000007ff817819 */ /* 0x000fe40000011681 */
[----:B------:R-:W-:Y:S02]  /*33b0*/  SHF.R.U32.HI R119, RZ, 0x8, R119 ;  /* 0x00000008ff777819 */ /* 0x000fe40000011677 */
[-C--:B------:R-:W5:Y:S03]  /*33c0*/  DMMA.8x8x4 R16, R68, R78.reuse, R16 ;  /* 0x0000004e4410723f */ /* 0x080f660000000010 */
[----:B------:R-:W-:Y:S01]  /*33d0*/  LDGSTS.E.LTC128B.64 [R122+0xc100], desc[UR22][R126.64+0x100], P0 ;  /* 0x0c1001007e7a7fae */ /* 0x000fe20008121b56 */
[----:B------:R-:W-:Y:S01]  /*33e0*/  ISETP.NE.U32.AND P0, PT, R129, RZ, PT ;  /* 0x000000ff8100720c */ /* 0x000fe20003f05070 */
[----:B------:R-:W-:Y:S11]  /*33f0*/  DEPBAR.LE SB5, 0xc ;  /* 0x0000d3000000791a */ /* 0x000ff60000000000 */
[C---:B------:R-:W5:Y:S01]  /*3400*/  DMMA.8x8x4 R20, R70.reuse, R78, R20 ;  /* 0x0000004e4614723f */ /* 0x040f620000000014 */
[----:B---3--:R3:W-:Y:S03]  /*3410*/  LDGSTS.E.LTC128B.64 [R130+0x800], desc[UR22][R134.64], P0 ;  /* 0x0080000086827fae */ /* 0x0087e60008121b56 */
[----:B------:R-:W-:Y:S04]  /*3420*/  IADD3 R132, P0, R134, UR12, RZ ;  /* 0x0000000c86847c10 */ /* 0x000fe8000ff1e0ff */
[----:B------:R-:W-:Y:S02]  /*3430*/  IADD3.X R133, R135, UR13, RZ, P0, !PT ;  /* 0x0000000d87857c10 */ /* 0x000fe400087fe4ff */
[----:B------:R-:W-:Y:S06]  /*3440*/  ISETP.NE.U32.AND P0, PT, R119, RZ, PT ;  /* 0x000000ff7700720c */ /* 0x000fec0003f05070 */
[C---:B------:R-:W5:Y:S07]  /*3450*/  DMMA.8x8x4 R24, R70.reuse, R76, R24 ;  /* 0x0000004c4618723f */ /* 0x040f6e0000000018 */
[----:B------:R-:W-:Y:S01]  /*3460*/  LDGSTS.E.LTC128B.64 [R130+0xc00], desc[UR22][R132.64], P0 ;  /* 0x00c0000084827fae */ /* 0x000fe20008121b56 */
[----:B------:R-:W-:Y:S08]  /*3470*/  LOP3.LUT P0, RZ, R118, 0x8, RZ, 0xc0, !PT ;  /* 0x0000000876ff7812 */ /* 0x000ff0000780c0ff */
[C---:B------:R-:W5:Y:S05]  /*3480*/  DMMA.8x8x4 R28, R70.reuse, R74, R28 ;  /* 0x0000004a461c723f */ /* 0x040f6a000000001c */
[----:B---3--:R3:W-:Y:S01]  /*3490*/  LDGSTS.E.LTC128B.64 [R122+0xc180], desc[UR22][R126.64+0x180], P0 ;  /* 0x0c1801807e7a7fae */ /* 0x0087e20008121b56 */
[----:B------:R-:W-:Y:S04]  /*34a0*/  ISETP.NE.AND P0, PT, R112, RZ, PT ;  /* 0x000000ff7000720c */ /* 0x000fe80003f05270 */
[C---:B------:R-:W-:Y:S01]  /*34b0*/  ISETP.LT.AND P0, PT, R117.reuse, UR18, !P0 ;  /* 0x0000001275007c0c */ /* 0x040fe2000c701270 */
[----:B------:R-:W0:Y:S05]  /*34c0*/  LDGDEPBAR ;  /* 0x00000000000079af */ /* 0x000e2a0000000000 */
[-C--:B------:R1:W5:Y:S01]  /*34d0*/  DMMA.8x8x4 R32, R70, R72.reuse, R32 ;  /* 0x000000484620723f */ /* 0x0803620000000020 */
[----:B------:R-:W-:Y:S02]  /*34e0*/  SEL R129, RZ, 0x100, !P0 ;  /* 0x00000100ff817807 */ /* 0x000fe40004000000 */
[C---:B------:R-:W-:Y:S04]  /*34f0*/  ISETP.LT.AND P0, PT, R117.reuse, UR18, !P1 ;  /* 0x0000001275007c0c */ /* 0x040fe8000cf01270 */
[----:B------:R-:W-:Y:S01]  /*3500*/  SEL R134, RZ, 0x200, !P0 ;  /* 0x00000200ff867807 */ /* 0x000fe20004000000 */
[----:B------:R-:W-:Y:S08]  /*3510*/  DEPBAR.LE SB5, 0xc ;  /* 0x0000d3000000791a */ /* 0x000ff00000000000 */
[C---:B----4-:R-:W5:Y:S04]  /*3520*/  DMMA.8x8x4 R36, R80.reuse, R72, R36 ;  /* 0x000000485024723f */ /* 0x050f680000000024 */
[----:B------:R-:W-:Y:S02]  /*3530*/  LOP3.LUT R125, R134, R129, R125, 0xfe, !PT ;  /* 0x00000081867d7212 */ /* 0x000fe400078efe7d */
[C---:B------:R-:W-:Y:S04]  /*3540*/  ISETP.LT.AND P0, PT, R117.reuse, UR18, !P2 ;  /* 0x0000001275007c0c */ /* 0x040fe8000d701270 */
[----:B------:R-:W-:Y:S01]  /*3550*/  SEL R119, RZ, 0x400, !P0 ;  /* 0x00000400ff777807 */ /* 0x000fe20004000000 */
[----:B------:R-:W-:Y:S05]  /*3560*/  DEPBAR.LE SB0, 0x1 ;  /* 0x000080400000791a */ /* 0x000fea0000000000 */
[C---:B------:R-:W5:Y:S01]  /*3570*/  DMMA.8x8x4 R40, R80.reuse, R74, R40 ;  /* 0x0000004a5028723f */ /* 0x040f620000000028 */
[----:B------:R-:W-:Y:S03]  /*3580*/  BAR.SYNC.DEFER_BLOCKING 0x0 ;  /* 0x0000000000007b1d */ /* 0x000fe60000010000 */
[C---:B------:R-:W-:Y:S01]  /*3590*/  ISETP.LT.AND P0, PT, R117.reuse, UR18, !P3 ;  /* 0x0000001275007c0c */ /* 0x040fe2000df01270 */
[----:B------:R-:W-:Y:S03]  /*35a0*/  VIADD R117, R117, 0x10 ;  /* 0x0000001075757836 */ /* 0x000fe60000000000 */
[----:B------:R-:W-:Y:S02]  /*35b0*/  SEL R118, RZ, 0x800, !P0 ;  /* 0x00000800ff767807 */ /* 0x000fe40004000000 */
[----:B------:R-:W-:Y:S02]  /*35c0*/  PLOP3.LUT P0, PT, PT, PT, UP0, 0x40, 0x0 ;  /* 0x000000000000781c */ /* 0x000fe40003f0e808 */
[----:B------:R-:W-:Y:S04]  /*35d0*/  LOP3.LUT R119, R118, R119, R125, 0xfe, !PT ;  /* 0x0000007776777212 */ /* 0x000fe800078efe7d */
[C---:B------:R-:W5:Y:S04]  /*35e0*/  DMMA.8x8x4 R44, R80.reuse, R76, R44 ;  /* 0x0000004c502c723f */ /* 0x040f68000000002c */
[----:B------:R-:W-:Y:S02]  /*35f0*/  SEL R119, R119, RZ, !P0 ;  /* 0x000000ff77777207 */ /* 0x000fe40004000000 */
[----:B------:R-:W-:Y:S01]  /*3600*/  PLOP3.LUT P0, PT, PT, PT, UP0, 0x40, 0x0 ;  /* 0x000000000000781c */ /* 0x000fe20003f0e808 */
[----:B------:R-:W-:Y:S03]  /*3610*/  UISETP.NE.AND UP0, UPT, UR26, 0x3, UPT ;  /* 0x000000031a00788c */ /* 0x000fe6000bf05270 */
[----:B------:R-:W-:Y:S01]  /*3620*/  SEL R118, R128, RZ, !P0 ;  /* 0x000000ff80767207 */ /* 0x000fe20004000000 */
[----:B------:R-:W-:Y:S01]  /*3630*/  USEL UR24, UR21, 0x300, !UP0 ;  /* 0x0000030015187887 */ /* 0x000fe2000c000000 */
[----:B---3--:R-:W-:Y:S01]  /*3640*/  IADD3 R122, P0, R132, UR10, RZ ;  /* 0x0000000a847a7c10 */ /* 0x008fe2000ff1e0ff */
[----:B------:R-:W-:Y:S03]  /*3650*/  USEL UR26, UR26, URZ, UP0 ;  /* 0x0000003f1a1a7287 */ /* 0x000fe60008000000 */
[-C--:B------:R-:W5:Y:S01]  /*3660*/  DMMA.8x8x4 R48, R80, R78.reuse, R48 ;  /* 0x0000004e5030723f */ /* 0x080f620000000030 */
[----:B------:R-:W-:Y:S01]  /*3670*/  IMAD.U32 R125, RZ, RZ, UR24 ;  /* 0x00000018ff7d7e24 */ /* 0x000fe2000f8e00ff */
[----:B------:R-:W-:Y:S02]  /*3680*/  @UP0 UIADD3 UR25, UR5, 0x2000, URZ ;  /* 0x0000200005190890 */ /* 0x000fe4000fffe03f */
[----:B------:R-:W-:Y:S01]  /*3690*/  @UP0 UIADD3 UR4, UR30, 0x3000, URZ ;  /* 0x000030001e040890 */ /* 0x000fe2000fffe03f */
[----:B------:R-:W-:Y:S01]  /*36a0*/  IMAD R120, R125, 0x10, R120 ;  /* 0x000000107d787824 */ /* 0x000fe200078e0278 */
[----:B------:R-:W-:Y:S01]  /*36b0*/  UISETP.GT.AND UP0, UPT, UR33, -0x1, UPT ;  /* 0xffffffff2100788c */ /* 0x000fe2000bf04270 */
[----:B------:R-:W-:Y:S02]  /*36c0*/  IADD3.X R125, R133, UR11, RZ, P0, !PT ;  /* 0x0000000b857d7c10 */ /* 0x000fe400087fe4ff */
[----:B------:R-:W-:Y:S01]  /*36d0*/  UMOV UR5, UR25 ;  /* 0x0000001900057c82 */ /* 0x000fe20008000000 */
[----:B-1----:R1:W3:Y:S01]  /*36e0*/  LDS.128 R68, [R120] ;  /* 0x0000000078447984 */ /* 0x0022e20000000c00 */
[----:B------:R-:W-:Y:S05]  /*36f0*/  DEPBAR.LE SB5, 0xc ;  /* 0x0000d3000000791a */ /* 0x000fea0000000000 */
[C---:B------:R-:W5:Y:S01]  /*3700*/  DMMA.8x8x4 R52, R82.reuse, R78, R52 ;  /* 0x0000004e5234723f */ /* 0x040f620000000034 */
[----:B------:R-:W-:Y:S11]  /*3710*/  PLOP3.LUT P0, PT, PT, PT, UP0, 0x80, 0x0 ;  /* 0x000000000000781c */ /* 0x000ff60003f0f008 */
[----:B------:R-:W-:Y:S04]  /*3720*/  @!UPT UIADD3 URZ, URZ, URZ, URZ ;  /* 0x0000003f3f3ff290 */ /* 0x000fe8000fffe03f */
[C---:B------:R4:W5:Y:S02]  /*3730*/  DMMA.8x8x4 R56, R82.reuse, R76, R56 ;  /* 0x0000004c5238723f */ /* 0x0409640000000038 */
[----:B----4-:R1:W3:Y:S11]  /*3740*/  LDS.128 R76, [R3+UR25+0xc080] ;  /* 0x00c08019034c7984 */ /* 0x0102f60008000c00 */
[----:B------:R-:W-:Y:S03]  /*3750*/  @!UPT UIADD3 URZ, URZ, URZ, URZ ;  /* 0x0000003f3f3ff290 */ /* 0x000fe6000fffe03f */
[C---:B------:R-:W5:Y:S11]  /*3760*/  DMMA.8x8x4 R60, R82.reuse, R74, R60 ;  /* 0x0000004a523c723f */ /* 0x040f76000000003c */
[----:B------:R-:W-:Y:S05]  /*3770*/  @!UPT UIADD3 URZ, URZ, URZ, URZ ;  /* 0x0000003f3f3ff290 */ /* 0x000fea000fffe03f */
[----:B-1----:R1:W5:Y:S02]  /*3780*/  DMMA.8x8x4 R64, R82, R72, R64 ;  /* 0x000000485240723f */ /* 0x0023640000000040 */
[----:B-1----:R1:W3:Y:S08]  /*3790*/  LDS.128 R80, [R120+0x80] ;  /* 0x0000800078507984 */ /* 0x0022f00000000c00 */
[----:B------:R1:W3:Y:S01]  /*37a0*/  LDS.128 R72, [R3+UR25+0xc000] ;  /* 0x00c0001903487984 */ /* 0x0002e20008000c00 */
[----:B------:R-:W-:-:S05]  /*37b0*/  DEPBAR.LE SB5, 0xc ;  /* 0x0000d3000000791a */ /* 0x000fca0000000000 */
[C---:B------:R1:W5:Y:S11]  /*37c0*/  DMMA.8x8x4 R4, R94.reuse, R84, R4 ;  /* 0x000000545e04723f */ /* 0x0403760000000004 */
[----:B------:R-:W-:Y:S05]  /*37d0*/  @!UPT UIADD3 URZ, URZ, URZ, URZ ;  /* 0x0000003f3f3ff290 */ /* 0x000fea000fffe03f */
[C---:B------:R1:W5:Y:S11]  /*37e0*/  DMMA.8x8x4 R8, R94.reuse, R86, R8 ;  /* 0x000000565e08723f */ /* 0x0403760000000008 */
[----:B------:R-:W-:Y:S05]  /*37f0*/  @!UPT UIADD3 URZ, URZ, URZ, URZ ;  /* 0x0000003f3f3ff290 */ /* 0x000fea000fffe03f */
[C---:B------:R1:W5:Y:S11]  /*3800*/  DMMA.8x8x4 R12, R94.reuse, R88, R12 ;  /* 0x000000585e0c723f */ /* 0x040376000000000c */
[----:B------:R-:W-:Y:S05]  /*3810*/  @!UPT UIADD3 URZ, URZ, URZ, URZ ;  /* 0x0000003f3f3ff290 */ /* 0x000fea000fffe03f */
[-C--:B------:R1:W5:Y:S01]  /*3820*/  DMMA.8x8x4 R16, R94, R90.reuse, R16 ;  /* 0x0000005a5e10723f */ /* 0x0803620000000010 */
[----:B------:R-:W-:Y:S11]  /*3830*/  DEPBAR.LE SB5, 0xc ;  /* 0x0000d3000000791a */ /* 0x000ff60000000000 */
[----:B------:R-:W-:Y:S04]  /*3840*/  @!UPT UIADD3 URZ, URZ, URZ, URZ ;  /* 0x0000003f3f3ff290 */ /* 0x000fe8000fffe03f */
        /* <DEDUP_REMOVED lines=9> */
[C---:B--2---:R1:W5:Y:S11]  /*38e0*/  DMMA.8x8x4 R36, R98.reuse, R84, R36 ;  /* 0x000000546224723f */ /* 0x0443760000000024 */
        /* <DEDUP_REMOVED lines=14> */
[----:B------:R1:W5:Y:S01]  /*39d0*/  DMMA.8x8x4 R64, R96, R84, R64 ;  /* 0x000000546040723f */ /* 0x0003620000000040 */
[----:B------:R-:W-:Y:S03]  /*39e0*/  @!UPT UIADD3 URZ, URZ, URZ, URZ ;  /* 0x0000003f3f3ff290 */ /* 0x000fe6000fffe03f */
[----:B------:R-:W-:Y:S11]  /*39f0*/  @P0 BRA `(.L_x_4) ;  /* 0xffffffec00580947 */ /* 0x000ff6000383ffff */
.L_x_3:
[----:B------:R-:W0:Y:S01]  /*3a00*/  LDGDEPBAR ;  /* 0x00000000000079af */ /* 0x000e220000000000 */
[----:B------:R-:W-:Y:S02]  /*3a10*/  ULDC.64 UR4, c[0x0][0x2e0] ;  /* 0x0000b80000047ab9 */ /* 0x000fe40000000a00 */
[----:B------:R-:W-:Y:S01]  /*3a20*/  ISETP.NE.U32.AND P0, PT, RZ, UR4, PT ;  /* 0x00000004ff007c0c */ /* 0x000fe2000bf05070 */
[----:B------:R-:W0:Y:S03]  /*3a30*/  LDGDEPBAR ;  /* 0x00000000000079af */ /* 0x000e260000000000 */
[----:B------:R-:W-:Y:S01]  /*3a40*/  ISETP.NE.AND.EX P0, PT, RZ, UR5, PT, P0 ;  /* 0x00000005ff007c0c */ /* 0x000fe2000bf05300 */
[----:B------:R-:W-:-:S04]  /*3a50*/  DEPBAR.LE SB0, 0x0 ;  /* 0x000080000000791a */ /* 0x000fc80000000000 */
[----:B------:R-:W-:Y:S08]  /*3a60*/  BAR.SYNC.DEFER_BLOCKING 0x0 ;  /* 0x0000000000007b1d */ /* 0x000ff00000010000 */
[----:B------:R-:W-:Y:S05]  /*3a70*/  @!P0 BRA `(.L_x_5) ;  /* 0x00000000001c8947 */ /* 0x000fea0003800000 */
[----:B-1----:R-:W1:Y:S02]  /*3a80*/  LDC.64 R88, c[0x0][0x2e0] ;  /* 0x0000b800ff587b82 */ /* 0x002e640000000a00 */
[----:B-1----:R-:W2:Y:S02]  /*3a90*/  LDG.E.64 R88, desc[UR22][R88.64] ;  /* 0x0000001658587981 */ /* 0x002ea4000c1e1b00 */
[----:B--2---:R-:W-:-:S04]  /*3aa0*/  ISETP.NE.U32.AND P0, PT, R88, RZ, PT ;  /* 0x000000ff5800720c */ /* 0x004fc80003f05070 */
[----:B------:R-:W-:-:S13]  /*3ab0*/  ISETP.NE.AND.EX P0, PT, R89, RZ, PT, P0 ;  /* 0x000000ff5900720c */ /* 0x000fda0003f05300 */
[----:B------:R-:W-:Y:S05]  /*3ac0*/  @!P0 BRA `(.L_x_5) ;  /* 0x0000000000088947 */ /* 0x000fea0003800000 */
[----:B------:R-:W4:Y:S01]  /*3ad0*/  LD.E.64 R88, desc[UR22][R88.64] ;  /* 0x0000001658587980 */ /* 0x000f22000c101b00 */
[----:B------:R-:W-:Y:S05]  /*3ae0*/  BRA `(.L_x_6) ;  /* 0x0000000000287947 */ /* 0x000fea0003800000 */
.L_x_5:
[----:B------:R-:W-:Y:S02]  /*3af0*/  ULDC.64 UR4, c[0x0][0x2d0] ;  /* 0x0000b40000047ab9 */ /* 0x000fe40000000a00 */
[----:B------:R-:W-:-:S04]  /*3b00*/  ISETP.NE.U32.AND P0, PT, RZ, UR4, PT ;  /* 0x00000004ff007c0c */ /* 0x000fc8000bf05070 */
[----:B------:R-:W-:-:S13]  /*3b10*/  ISETP.NE.AND.EX P0, PT, RZ, UR5, PT, P0 ;  /* 0x00000005ff007c0c */ /* 0x000fda000bf05300 */
[----:B------:R-:W-:Y:S05]  /*3b20*/  @!P0 BRA `(.L_x_7) ;  /* 0x00000000000c8947 */ /* 0x000fea0003800000 */
[----:B-1----:R-:W1:Y:S02]  /*3b30*/  LDC.64 R88, c[0x0][0x2d0] ;  /* 0x0000b400ff587b82 */ /* 0x002e640000000a00 */
[----:B-1----:R-:W4:Y:S01]  /*3b40*/  LDG.E.64 R88, desc[UR22][R88.64] ;  /* 0x0000001658587981 */ /* 0x002f22000c1e1b00 */
[----:B------:R-:W-:Y:S05]  /*3b50*/  BRA `(.L_x_6) ;  /* 0x00000000000c7947 */ /* 0x000fea0003800000 */
.L_x_7:
[----:B------:R-:W-:Y:S02]  /*3b60*/  ULDC.64 UR4, c[0x0][0x2c0] ;  /* 0x0000b00000047ab9 */ /* 0x000fe40000000a00 */
[----:B-1----:R-:W-:Y:S02]  /*3b70*/  MOV R88, UR4 ;  /* 0x0000000400587c02 */ /* 0x002fe40008000f00 */
[----:B------:R-:W-:-:S07]  /*3b80*/  MOV R89, UR5 ;  /* 0x0000000500597c02 */ /* 0x000fce0008000f00 */
.L_x_6:
[----:B------:R-:W-:Y:S02]  /*3b90*/  ULDC.64 UR4, c[0x0][0x2e8] ;  /* 0x0000ba0000047ab9 */ /* 0x000fe40000000a00 */
[----:B------:R-:W-:-:S04]  /*3ba0*/  ISETP.NE.U32.AND P0, PT, RZ, UR4, PT ;  /* 0x00000004ff007c0c */ /* 0x000fc8000bf05070 */
[----:B------:R-:W-:-:S13]  /*3bb0*/  ISETP.NE.AND.EX P0, PT, RZ, UR5, PT, P0 ;  /* 0x00000005ff007c0c */ /* 0x000fda000bf05300 */
[----:B------:R-:W-:Y:S05]  /*3bc0*/  @!P0 BRA `(.L_x_8) ;  /* 0x00000000001c8947 */ /* 0x000fea0003800000 */
[----:B------:R-:W1:Y:S02]  /*3bd0*/  LDC.64 R90, c[0x0][0x2e8] ;  /* 0x0000ba00ff5a7b82 */ /* 0x000e640000000a00 */
[----:B-1----:R-:W2:Y:S02]  /*3be0*/  LDG.E.64 R90, desc[UR22][R90.64] ;  /* 0x000000165a5a7981 */ /* 0x002ea4000c1e1b00 */
[----:B--2---:R-:W-:-:S04]  /*3bf0*/  ISETP.NE.U32.AND P0, PT, R90, RZ, PT ;  /* 0x000000ff5a00720c */ /* 0x004fc80003f05070 */
[----:B------:R-:W-:-:S13]  /*3c00*/  ISETP.NE.AND.EX P0, PT, R91, RZ, PT, P0 ;  /* 0x000000ff5b00720c */ /* 0x000fda0003f05300 */
[----:B------:R-:W-:Y:S05]  /*3c10*/  @!P0 BRA `(.L_x_8) ;  /* 0x0000000000088947 */ /* 0x000fea0003800000 */
[----:B------:R-:W4:Y:S01]  /*3c20*/  LD.E.64 R90, desc[UR22][R90.64] ;  /* 0x000000165a5a7980 */ /* 0x000f22000c101b00 */
[----:B------:R-:W-:Y:S05]  /*3c30*/  BRA `(.L_x_9) ;  /* 0x0000000000287947 */ /* 0x000fea0003800000 */
.L_x_8:
[----:B------:R-:W-:Y:S02]  /*3c40*/  ULDC.64 UR4, c[0x0][0x2d8] ;  /* 0x0000b60000047ab9 */ /* 0x000fe40000000a00 */
[----:B------:R-:W-:-:S04]  /*3c50*/  ISETP.NE.U32.AND P0, PT, RZ, UR4, PT ;  /* 0x00000004ff007c0c */ /* 0x000fc8000bf05070 */
[----:B------:R-:W-:-:S13]  /*3c60*/  ISETP.NE.AND.EX P0, PT, RZ, UR5, PT, P0 ;  /* 0x00000005ff007c0c */ /* 0x000fda000bf05300 */
[----:B------:R-:W-:Y:S05]  /*3c70*/  @!P0 BRA `(.L_x_10) ;  /* 0x00000000000c8947 */ /* 0x000fea0003800000 */
[----:B------:R-:W1:Y:S02]  /*3c80*/  LDC.64 R90, c[0x0][0x2d8] ;  /* 0x0000b600ff5a7b82 */ /* 0x000e640000000a00 */
[----:B-1----:R-:W4:Y:S01]  /*3c90*/  LDG.E.64 R90, desc[UR22][R90.64] ;  /* 0x000000165a5a7981 */ /* 0x002f22000c1e1b00 */
[----:B------:R-:W-:Y:S05]  /*3ca0*/  BRA `(.L_x_9) ;  /* 0x00000000000c7947 */ /* 0x000fea0003800000 */
.L_x_10:
[----:B------:R-:W-:Y:S02]  /*3cb0*/  ULDC.64 UR4, c[0x0][0x2c8] ;  /* 0x0000b20000047ab9 */ /* 0x000fe40000000a00 */
[----:B------:R-:W-:Y:S02]  /*3cc0*/  MOV R90, UR4 ;  /* 0x00000004005a7c02 */ /* 0x000fe40008000f00 */
[----:B------:R-:W-:-:S07]  /*3cd0*/  MOV R91, UR5 ;  /* 0x00000005005b7c02 */ /* 0x000fce0008000f00 */
.L_x_9:
[----:B---3--:R-:W1:Y:S01]  /*3ce0*/  S2R R70, SR_TID.X ;  /* 0x0000000000467919 */ /* 0x008e620000002100 */
[----:B------:R-:W-:Y:S01]  /*3cf0*/  ISETP.NE.AND P0, PT, RZ, UR15, PT ;  /* 0x0000000fff007c0c */ /* 0x000fe2000bf05270 */
[----:B------:R-:W-:Y:S01]  /*3d00*/  UIMAD UR8, UR19, UR16, UR20 ;  /* 0x00000010130872a4 */ /* 0x000fe2000f8e0214 */
[----:B------:R-:W-:-:S03]  /*3d10*/  ULDC.64 UR4, c[0x0][0x330] ;  /* 0x0000cc0000047ab9 */ /* 0x000fc60000000a00 */
[----:B------:R-:W-:-:S03]  /*3d20*/  UIMAD.WIDE UR8, UR8, 0x4, UR4 ;  /* 0x00000004080878a5 */ /* 0x000fc6000f8e0204 */
[----:B------:R-:W-:Y:S02]  /*3d30*/  ULDC.64 UR4, c[0x0][0x310] ;  /* 0x0000c40000047ab9 */ /* 0x000fe40000000a00 */
[----:B------:R-:W-:Y:S01]  /*3d40*/  IMAD.U32 R2, RZ, RZ, UR4 ;  /* 0x00000004ff027e24 */ /* 0x000fe2000f8e00ff */
[----:B------:R-:W-:Y:S02]  /*3d50*/  MOV R3, UR5 ;  /* 0x0000000500037c02 */ /* 0x000fe40008000f00 */
[----:B------:R-:W-:Y:S05]  /*3d60*/  @!P0 BRA `(.L_x_11) ;  /* 0x0000000000988947 */ /* 0x000fea0003800000 */
[----:B------:R-:W-:-:S06]  /*3d70*/  UISETP.NE.AND UP0, UPT, UR15, 0x1, UPT ;  /* 0x000000010f00788c */ /* 0x000fcc000bf05270 */
[----:B------:R-:W-:-:S13]  /*3d80*/  PLOP3.LUT P0, PT, PT, PT, UP0, 0x80, 0x0 ;  /* 0x000000000000781c */ /* 0x000fda0003f0f008 */
[----:B------:R-:W-:Y:S05]  /*3d90*/  @!P0 BRA `(.L_x_12) ;  /* 0x0000000000608947 */ /* 0x000fea0003800000 */
[----:B------:R-:W-:-:S06]  /*3da0*/  UISETP.NE.AND UP0, UPT, UR15, 0x2, UPT ;  /* 0x000000020f00788c */ /* 0x000fcc000bf05270 */
[----:B------:R-:W-:-:S13]  /*3db0*/  PLOP3.LUT P0, PT, PT, PT, UP0, 0x80, 0x0 ;  /* 0x000000000000781c */ /* 0x000fda0003f0f008 */
[----:B------:R-:W-:Y:S05]  /*3dc0*/  @!P0 BRA `(.L_x_13) ;  /* 0x0000000000288947 */ /* 0x000fea0003800000 */
[----:B------:R-:W-:Y:S01]  /*3dd0*/  UISETP.NE.AND UP0, UPT, UR15, 0x3, UPT ;  /* 0x000000030f00788c */ /* 0x000fe2000bf05270 */
[----:B------:R-:W-:-:S05]  /*3de0*/  MOV R68, 0xffffffff ;  /* 0xffffffff00447802 */ /* 0x000fca0000000f00 */
[----:B------:R-:W-:-:S13]  /*3df0*/  PLOP3.LUT P0, PT, PT, PT, UP0, 0x80, 0x0 ;  /* 0x000000000000781c */ /* 0x000fda0003f0f008 */
[----:B------:R-:W-:Y:S05]  /*3e00*/  @P0 BRA `(.L_x_14) ;  /* 0x0000000000a40947 */ /* 0x000fea0003800000 */
[----:B------:R-:W-:Y:S02]  /*3e10*/  ULDC.64 UR4, c[0x0][0x310] ;  /* 0x0000c40000047ab9 */ /* 0x000fe40000000a00 */
[----:B------:R-:W-:-:S06]  /*3e20*/  UIMAD.WIDE UR4, UR17, 0x8, UR4 ;  /* 0x00000008110478a5 */ /* 0x000fcc000f8e0204 */
[----:B------:R-:W-:Y:S02]  /*3e30*/  MOV R2, UR4 ;  /* 0x0000000400027c02 */ /* 0x000fe40008000f00 */
[----:B------:R-:W-:-:S06]  /*3e40*/  MOV R3, UR5 ;  /* 0x0000000500037c02 */ /* 0x000fcc0008000f00 */
[----:B------:R-:W4:Y:S01]  /*3e50*/  LDG.E.64 R2, desc[UR22][R2.64] ;  /* 0x0000001602027981 */ /* 0x000f22000c1e1b00 */
[----:B------:R-:W-:Y:S05]  /*3e60*/  BRA `(.L_x_14) ;  /* 0x00000000008c7947 */ /* 0x000fea0003800000 */
.L_x_13:
[----:B------:R-:W2:Y:S01]  /*3e70*/  LDC.64 R68, c[0x0][0x328] ;  /* 0x0000ca00ff447b82 */ /* 0x000ea20000000a00 */
[----:B------:R-:W-:-:S07]  /*3e80*/  USHF.R.S32.HI UR4, URZ, 0x1f, UR17 ;  /* 0x0000001f3f047899 */ /* 0x000fce0008011411 */
[----:B------:R-:W3:Y:S01]  /*3e90*/  LDC.64 R2, c[0x0][0x310] ;  /* 0x0000c400ff027b82 */ /* 0x000ee20000000a00 */
[C---:B--2---:R-:W-:Y:S02]  /*3ea0*/  IMAD R0, R68.reuse, UR4, RZ ;  /* 0x0000000444007c24 */ /* 0x044fe4000f8e02ff */
[----:B------:R-:W-:Y:S01]  /*3eb0*/  IMAD.WIDE.U32 R72, R68, UR17, RZ ;  /* 0x0000001144487c25 */ /* 0x000fe2000f8e00ff */
[----:B------:R-:W-:-:S03]  /*3ec0*/  MOV R68, 0xffffffff ;  /* 0xffffffff00447802 */ /* 0x000fc60000000f00 */
[----:B------:R-:W-:Y:S01]  /*3ed0*/  IMAD R0, R69, UR17, R0 ;  /* 0x0000001145007c24 */ /* 0x000fe2000f8e0200 */
[----:B---3--:R-:W-:-:S04]  /*3ee0*/  LEA R2, P0, R72, R2, 0x3 ;  /* 0x0000000248027211 */ /* 0x008fc800078018ff */
[----:B------:R-:W-:-:S04]  /*3ef0*/  IADD3 R0, R73, R0, RZ ;  /* 0x0000000049007210 */ /* 0x000fc80007ffe0ff */
[----:B------:R-:W-:Y:S01]  /*3f00*/  LEA.HI.X R3, R72, R3, R0, 0x3, P0 ;  /* 0x0000000348037211 */ /* 0x000fe200000f1c00 */
[----:B------:R-:W-:Y:S06]  /*3f10*/  BRA `(.L_x_14) ;  /* 0x0000000000607947 */ /* 0x000fec0003800000 */
.L_x_12:
        /* <DEDUP_REMOVED lines=11> */
.L_x_11:
[----:B------:R-:W2:Y:S01]  /*3fd0*/  LDC R0, c[0x0][0x224] ;  /* 0x00008900ff007b82 */ /* 0x000ea20000000800 */
[----:B------:R-:W-:Y:S02]  /*3fe0*/  MOV R68, 0xffffffff ;  /* 0xffffffff00447802 */ /* 0x000fe40000000f00 */
[----:B--2---:R-:W-:-:S13]  /*3ff0*/  ISETP.GE.AND P0, PT, R0, 0x2, PT ;  /* 0x000000020000780c */ /* 0x004fda0003f06270 */
[----:B------:R-:W-:Y:S05]  /*4000*/  @!P0 BRA `(.L_x_14) ;  /* 0x0000000000248947 */ /* 0x000fea0003800000 */
[----:B-1----:R-:W-:Y:S01]  /*4010*/  ISETP.GT.AND P0, PT, R70, RZ, PT ;  /* 0x000000ff4600720c */ /* 0x002fe20003f04270 */
[----:B------:R-:W-:Y:S02]  /*4020*/  IMAD.MOV.U32 R68, RZ, RZ, -0x1 ;  /* 0xffffffffff447424 */ /* 0x000fe400078e00ff */
[----:B------:R-:W-:Y:S02]  /*4030*/  IMAD.U32 R72, RZ, RZ, UR8 ;  /* 0x00000008ff487e24 */ /* 0x000fe4000f8e00ff */
[----:B------:R-:W-:-:S08]  /*4040*/  IMAD.U32 R73, RZ, RZ, UR9 ;  /* 0x00000009ff497e24 */ /* 0x000fd0000f8e00ff */
[----:B------:R2:W3:Y:S04]  /*4050*/  @!P0 LDG.E.STRONG.GPU R68, desc[UR22][R72.64] ;  /* 0x0000001648448981 */ /* 0x0004e8000c1ef900 */
[----:B---3--:R-:W-:Y:S01]  /*4060*/  @!P0 CCTL.IVALL ;  /* 0x00000000ff00898f */ /* 0x008fe20002000000 */
[----:B------:R-:W-:-:S04]  /*4070*/  ISETP.NE.AND P0, PT, RZ, UR17, PT ;  /* 0x00000011ff007c0c */ /* 0x000fc8000bf05270 */
[----:B----4-:R-:W-:Y:S02]  /*4080*/  FSEL R90, R90, RZ, !P0 ;  /* 0x000000ff5a5a7208 */ /* 0x010fe40004000000 */
[----:B------:R-:W-:-:S07]  /*4090*/  FSEL R91, R91, 1.875, !P0 ;  /* 0x3ff000005b5b7808 */ /* 0x000fce0004000000 */
.L_x_14:
[----:B------:R-:W-:Y:S01]  /*40a0*/  SHF.R.S32.HI R0, RZ, 0x1f, R107 ;  /* 0x0000001fff007819 */ /* 0x000fe2000001146b */
[----:B------:R-:W-:Y:S01]  /*40b0*/  IMAD.U32 R71, RZ, RZ, UR19 ;  /* 0x00000013ff477e24 */ /* 0x000fe2000f8e00ff */
[----:B-12---:R-:W-:Y:S01]  /*40c0*/  SHF.R.S32.HI R73, RZ, 0x1f, R70 ;  /* 0x0000001fff497819 */ /* 0x006fe20000011446 */
[----:B------:R-:W-:Y:S01]  /*40d0*/  ULEA UR35, UR36, UR35, 0x2 ;  /* 0x0000002324237291 */ /* 0x000fe2000f8e103f */
[----:B------:R-:W-:Y:S01]  /*40e0*/  LEA.HI R0, R0, R107, RZ, 0x3 ;  /* 0x0000006b00007211 */ /* 0x000fe200078f18ff */
[----:B------:R-:W-:Y:S01]  /*40f0*/  USHF.L.U32 UR34, UR34, 0x4, URZ ;  /* 0x0000000422227899 */ /* 0x000fe2000800063f */
[CC--:B------:R-:W-:Y:S01]  /*4100*/  LEA.HI R72, R73.reuse, R70.reuse, RZ, 0x8 ;  /* 0x0000004649487211 */ /* 0x0c0fe200078f40ff */
[----:B------:R-:W-:Y:S01]  /*4110*/  USHF.L.U32 UR35, UR35, 0x3, URZ ;  /* 0x0000000323237899 */ /* 0x000fe2000800063f */
[----:B------:R-:W-:Y:S01]  /*4120*/  LOP3.LUT R0, R0, 0xfffffff8, RZ, 0xc0, !PT ;  /* 0xfffffff800007812 */ /* 0x000fe200078ec0ff */
[----:B------:R-:W-:Y:S01]  /*4130*/  ULDC.64 UR4, c[0x0][0x280] ;  /* 0x0000a00000047ab9 */ /* 0x000fe20000000a00 */
[----:B------:R-:W-:Y:S01]  /*4140*/  SHF.R.S32.HI R72, RZ, 0x8, R72 ;  /* 0x00000008ff487819 */ /* 0x000fe20000011448 */
[----:B------:R-:W-:Y:S01]  /*4150*/  UIMAD UR34, UR35, 0x22, UR34 ;  /* 0x00000022232278a4 */ /* 0x000fe2000f8e0222 */
[----:B------:R-:W-:Y:S01]  /*4160*/  LEA.HI R73, R73, R70, RZ, 0x5 ;  /* 0x0000004649497211 */ /* 0x000fe200078f28ff */
[----:B------:R-:W-:Y:S01]  /*4170*/  IMAD.IADD R0, R107, 0x1, -R0 ;  /* 0x000000016b007824 */ /* 0x000fe200078e0a00 */
[----:B----4-:R-:W-:-:S02]  /*4180*/  ISETP.NE.U32.AND P0, PT, R2, RZ, PT ;  /* 0x000000ff0200720c */ /* 0x010fc40003f05070 */
[----:B------:R-:W-:Y:S02]  /*4190*/  LOP3.LUT R73, R73, 0xffffffe0, RZ, 0xc0, !PT ;  /* 0xffffffe049497812 */ /* 0x000fe400078ec0ff */
[----:B------:R-:W-:Y:S02]  /*41a0*/  LEA.HI R69, R0, R0, RZ, 0x1 ;  /* 0x0000000000457211 */ /* 0x000fe400078f08ff */
[C---:B------:R-:W-:Y:S01]  /*41b0*/  LOP3.LUT R75, R70.reuse, 0x1f, RZ, 0xc0, !PT ;  /* 0x0000001f464b7812 */ /* 0x040fe200078ec0ff */
[----:B------:R-:W-:Y:S01]  /*41c0*/  IMAD.IADD R84, R70, 0x1, -R73 ;  /* 0x0000000146547824 */ /* 0x000fe200078e0a49 */
[----:B------:R-:W-:Y:S02]  /*41d0*/  LOP3.LUT R77, R69, 0x3ffffffe, RZ, 0xc0, !PT ;  /* 0x3ffffffe454d7812 */ /* 0x000fe400078ec0ff */
[----:B------:R-:W-:Y:S01]  /*41e0*/  SHF.R.S32.HI R69, RZ, 0x1, R69 ;  /* 0x00000001ff457819 */ /* 0x000fe20000011445 */
[----:B------:R-:W-:Y:S01]  /*41f0*/  IMAD R71, R71, 0x40, R84 ;  /* 0x0000004047477824 */ /* 0x000fe200078e0254 */
[----:B------:R-:W-:Y:S01]  /*4200*/  ISETP.NE.AND.EX P0, PT, R3, RZ, PT, P0 ;  /* 0x000000ff0300720c */ /* 0x000fe20003f05300 */
[----:B------:R-:W-:Y:S01]  /*4210*/  IMAD.IADD R77, R0, 0x1, -R77 ;  /* 0x00000001004d7824 */ /* 0x000fe200078e0a4d */
[----:B------:R-:W-:Y:S01]  /*4220*/  LOP3.LUT R74, R70, 0x3, RZ, 0xc0, !PT ;  /* 0x00000003464a7812 */ /* 0x000fe200078ec0ff */
[----:B------:R-:W-:Y:S01]  /*4230*/  IMAD R72, R72, 0x4, R69 ;  /* 0x0000000448487824 */ /* 0x000fe200078e0245 */
[----:B------:R-:W-:Y:S01]  /*4240*/  SHF.R.U32.HI R75, RZ, 0x2, R75 ;  /* 0x00000002ff4b7819 */ /* 0x000fe2000001164b */
[----:B------:R-:W1:Y:S01]  /*4250*/  LDC R69, c[0x0][0x224] ;  /* 0x00008900ff457b82 */ /* 0x000e620000000800 */
[----:B------:R-:W-:-:S02]  /*4260*/  IMAD.U32 R0, RZ, RZ, UR20 ;  /* 0x00000014ff007e24 */ /* 0x000fc4000f8e00ff */
[----:B------:R-:W-:Y:S02]  /*4270*/  IMAD R73, R72, 0x8, R77 ;  /* 0x0000000848497824 */ /* 0x000fe400078e024d */
[C---:B------:R-:W-:Y:S02]  /*4280*/  VIADD R76, R71.reuse, 0x20 ;  /* 0x00000020474c7836 */ /* 0x040fe40000000000 */
[----:B------:R-:W-:Y:S02]  /*4290*/  IMAD R0, R0, 0x20, R73 ;  /* 0x0000002000007824 */ /* 0x000fe400078e0249 */
[----:B------:R-:W-:Y:S01]  /*42a0*/  IMAD R72, R72, 0x2, R77 ;  /* 0x0000000248487824 */ /* 0x000fe200078e024d */
[----:B------:R-:W-:Y:S01]  /*42b0*/  ISETP.LT.AND P1, PT, R76, UR7, P0 ;  /* 0x000000074c007c0c */ /* 0x000fe20008721270 */
[----:B------:R-:W-:Y:S01]  /*42c0*/  IMAD.SHL.U32 R0, R0, 0x4, RZ ;  /* 0x0000000400007824 */ /* 0x000fe200078e00ff */
[C---:B------:R-:W-:Y:S01]  /*42d0*/  ISETP.LT.AND P0, PT, R71.reuse, UR7, P0 ;  /* 0x0000000747007c0c */ /* 0x040fe20008701270 */
[----:B------:R-:W-:-:S03]  /*42e0*/  IMAD.WIDE R76, R71, 0x8, RZ ;  /* 0x00000008474c7825 */ /* 0x000fc600078e02ff */
[----:B------:R-:W-:Y:S01]  /*42f0*/  SHF.R.S32.HI R73, RZ, 0x1f, R0 ;  /* 0x0000001fff497819 */ /* 0x000fe20000011400 */
[----:B------:R-:W-:Y:S02]  /*4300*/  IMAD R74, R75, 0x22, R74 ;  /* 0x000000224b4a7824 */ /* 0x000fe400078e024a */
[----:B------:R-:W-:-:S04]  /*4310*/  IMAD.WIDE.U32 R76, R0, UR4, R76 ;  /* 0x00000004004c7c25 */ /* 0x000fc8000f8e004c */
[----:B------:R-:W-:Y:S01]  /*4320*/  IMAD R73, R73, UR4, RZ ;  /* 0x0000000449497c24 */ /* 0x000fe2000f8e02ff */
[----:B-1----:R-:W-:Y:S01]  /*4330*/  ISETP.GE.AND P3, PT, R69, 0x2, PT ;  /* 0x000000024500780c */ /* 0x002fe20003f66270 */
[----:B------:R-:W-:Y:S01]  /*4340*/  IMAD.SHL.U32 R69, R72, 0x4, RZ ;  /* 0x0000000448457824 */ /* 0x000fe200078e00ff */
[----:B------:R-:W-:Y:S01]  /*4350*/  IADD3 R98, P2, R2, R76, RZ ;  /* 0x0000004c02627210 */ /* 0x000fe20007f5e0ff */
[----:B------:R-:W-:Y:S01]  /*4360*/  VIADD R74, R74, UR34 ;  /* 0x000000224a4a7c36 */ /* 0x000fe20008000000 */
[----:B------:R-:W-:Y:S01]  /*4370*/  ISETP.NE.OR P3, PT, RZ, UR15, !P3 ;  /* 0x0000000fff007c0c */ /* 0x000fe2000df65670 */
[----:B------:R-:W-:Y:S02]  /*4380*/  IMAD R72, R0, UR5, R73 ;  /* 0x0000000500487c24 */ /* 0x000fe4000f8e0249 */
[----:B------:R-:W-:Y:S01]  /*4390*/  IMAD R69, R69, 0x220, RZ ;  /* 0x0000022045457824 */ /* 0x000fe200078e02ff */
[----:B------:R-:W-:Y:S02]  /*43a0*/  LEA R87, R74, UR6, 0x4 ;  /* 0x000000064a577c11 */ /* 0x000fe4000f8e20ff */
[----:B------:R-:W-:Y:S01]  /*43b0*/  IADD3.X R99, R3, R77, R72, P2, !PT ;  /* 0x0000004d03637210 */ /* 0x000fe200017fe448 */
[----:B------:R-:W-:-:S06]  /*43c0*/  IMAD R84, R84, 0x8, R69 ;  /* 0x0000000854547824 */ /* 0x000fcc00078e0245 */
[----:B------:R-:W-:Y:S05]  /*43d0*/  @P3 BRA `(.L_x_15) ;  /* 0x0000000000683947 */ /* 0x000fea0003800000 */
[----:B------:R-:W-:-:S13]  /*43e0*/  ISETP.NE.AND P2, PT, R68, UR17, PT ;  /* 0x0000001144007c0c */ /* 0x000fda000bf45270 */
[----:B------:R-:W-:Y:S06]  /*43f0*/  BAR.RED.AND.DEFER_BLOCKING 0x0, P2 ;  /* 0x0000000000007b1d */ /* 0x000fec0001014400 */
[----:B------:R-:W1:Y:S02]  /*4400*/  B2R.RESULT RZ, P2 ;  /* 0x0000000000ff731c */ /* 0x000e640000044000 */
[----:B-1----:R-:W-:Y:S05]  /*4410*/  @!P2 BRA `(.L_x_16) ;  /* 0x000000000030a947 */ /* 0x002fea0003800000 */
[----:B------:R-:W-:-:S13]  /*4420*/  ISETP.GT.AND P3, PT, R70, RZ, PT ;  /* 0x000000ff4600720c */ /* 0x000fda0003f64270 */
.L_x_18:
[----:B------:R-:W-:Y:S05]  /*4430*/  YIELD ;  /* 0x0000000000007946 */ /* 0x000fea0003800000 */
[----:B-1---5:R-:W-:Y:S05]  /*4440*/  @P3 BRA `(.L_x_17) ;  /* 0x0000000000103947 */ /* 0x022fea0003800000 */
[----:B------:R-:W-:Y:S02]  /*4450*/  MOV R68, UR8 ;  /* 0x0000000800447c02 */ /* 0x000fe40008000f00 */
[----:B------:R-:W-:-:S05]  /*4460*/  MOV R69, UR9 ;  /* 0x0000000900457c02 */ /* 0x000fca0008000f00 */
[----:B------:R1:W2:Y:S04]  /*4470*/  LDG.E.STRONG.GPU R68, desc[UR22][R68.64] ;  /* 0x0000001644447981 */ /* 0x0002a8000c1ef900 */
[----:B--2---:R-:W-:Y:S01]  /*4480*/  CCTL.IVALL ;  /* 0x00000000ff00798f */ /* 0x004fe20002000000 */
.L_x_17:
[----:B------:R-:W-:Y:S01]  /*4490*/  ISETP.NE.AND P2, PT, R68, UR17, PT ;  /* 0x0000001144007c0c */ /* 0x000fe2000bf45270 */
[----:B------:R-:W-:-:S12]  /*44a0*/  WARPSYNC.ALL ;  /* 0x0000000000007948 */ /* 0x000fd80003800000 */
[----:B------:R-:W-:Y:S06]  /*44b0*/  BAR.RED.AND.DEFER_BLOCKING 0x0, P2 ;  /* 0x0000000000007b1d */ /* 0x000fec0001014400 */
[----:B------:R-:W2:Y:S02]  /*44c0*/  B2R.RESULT RZ, P2 ;  /* 0x0000000000ff731c */ /* 0x000ea40000044000 */
[----:B--2---:R-:W-:Y:S05]  /*44d0*/  @P2 BRA `(.L_x_18) ;  /* 0xfffffffc00d42947 */ /* 0x004fea000383ffff */
.L_x_16:
[----:B------:R-:W-:Y:S05]  /*44e0*/  WARPSYNC.ALL ;  /* 0x0000000000007948 */ /* 0x000fea0003800000 */
[----:B------:R-:W-:Y:S06]  /*44f0*/  BAR.SYNC.DEFER_BLOCKING 0x0 ;  /* 0x0000000000007b1d */ /* 0x000fec0000010000 */
[----:B------:R-:W-:Y:S01]  /*4500*/  @!PT LDS RZ, [RZ] ;  /* 0x00000000fffff984 */ /* 0x000fe20000000800 */
[----:B------:R-:W-:Y:S01]  /*4510*/  @!PT LDS RZ, [RZ] ;  /* 0x00000000fffff984 */ /* 0x000fe20000000800 */
[----:B------:R-:W-:Y:S01]  /*4520*/  @!PT LDS RZ, [RZ] ;  /* 0x00000000fffff984 */ /* 0x000fe20000000800 */
[----:B------:R-:W-:Y:S01]  /*4530*/  @!PT LDS RZ, [RZ] ;  /* 0x00000000fffff984 */ /* 0x000fe20000000800 */
[----:B------:R-:W-:Y:S06]  /*4540*/  MEMBAR.SC.GPU ;  /* 0x0000000000007992 */ /* 0x000fec0000002000 */
[----:B------:R-:W-:-:S00]  /*4550*/  ERRBAR ;  /* 0x00000000000079ab */ /* 0x000fc00000000000 */
[----:B------:R-:W-:Y:S06]  /*4560*/  CGAERRBAR ;  /* 0x00000000000075ab */ /* 0x000fec0000000000 */
[----:B------:R-:W-:Y:S01]  /*4570*/  CCTL.IVALL ;  /* 0x00000000ff00798f */ /* 0x000fe20002000000 */
.L_x_15:
[----:B------:R-:W2:Y:S01]  /*4580*/  S2UR UR6, SR_CgaCtaId ;  /* 0x00000000000679c3 */ /* 0x000ea20000008800 */
[----:B------:R-:W-:Y:S01]  /*4590*/  DSETP.NEU.AND P2, PT, R90, RZ, PT ;  /* 0x000000ff5a00722a */ /* 0x000fe20003f4d000 */
[----:B------:R-:W-:Y:S01]  /*45a0*/  UMOV UR4, 0x400 ;  /* 0x0000040000047882 */ /* 0x000fe20000000000 */
[----:B------:R-:W-:Y:S01]  /*45b0*/  BSSY B1, `(.L_x_19) ;  /* 0x000027c000017945 */ /* 0x000fe20003800000 */
[----:B--2---:R-:W-:-:S11]  /*45c0*/  ULEA UR6, UR6, UR4, 0x18 ;  /* 0x0000000406067291 */ /* 0x004fd6000f8ec03f */
[----:B------:R-:W-:Y:S05]  /*45d0*/  @!P2 BRA `(.L_x_20) ;  /* 0x0000001400e0a947 */ /* 0x000fea0003800000 */
[----:B------:R-:W2:Y:S01]  /*45e0*/  LDC R85, c[0x0][0x210] ;  /* 0x00008400ff557b82 */ /* 0x000ea20000000800 */
[----:B------:R-:W-:Y:S01]  /*45f0*/  VIADD R94, R0, 0x1 ;  /* 0x00000001005e7836 */ /* 0x000fe20000000000 */
[----:B------:R-:W-:-:S06]  /*4600*/  CS2R R82, SRZ ;  /* 0x0000000000527805 */ /* 0x000fcc000001ff00 */
[----:B------:R-:W3:Y:S01]  /*4610*/  LDC.64 R2, c[0x0][0x288] ;  /* 0x0000a200ff027b82 */ /* 0x000ee20000000a00 */
[CC--:B--2---:R-:W-:Y:S02]  /*4620*/  ISETP.LT.AND P2, PT, R0.reuse, R85.reuse, P0 ;  /* 0x000000550000720c */ /* 0x0c4fe40000741270 */
[-C--:B------:R-:W-:Y:S02]  /*4630*/  ISETP.LT.AND P5, PT, R0, R85.reuse, P1 ;  /* 0x000000550000720c */ /* 0x080fe40000fa1270 */
[CC--:B------:R-:W-:Y:S02]  /*4640*/  ISETP.LT.AND P3, PT, R94.reuse, R85.reuse, P1 ;  /* 0x000000555e00720c */ /* 0x0c0fe40000f61270 */
[----:B------:R-:W-:Y:S02]  /*4650*/  CS2R R80, SRZ ;  /* 0x0000000000507805 */ /* 0x000fe4000001ff00 */
[----:B------:R-:W-:-:S05]  /*4660*/  ISETP.LT.AND P4, PT, R94, R85, P0 ;  /* 0x000000555e00720c */ /* 0x000fca0000781270 */
[----:B------:R-:W2:Y:S01]  /*4670*/  @P2 LDG.E.LTC128B.64 R82, desc[UR22][R98.64] ;  /* 0x0000001662522981 */ /* 0x000ea2000c1e1b20 */
[-C--:B---3--:R-:W-:Y:S01]  /*4680*/  IADD3 R102, P2, R98, R2.reuse, RZ ;  /* 0x0000000262667210 */ /* 0x088fe20007f5e0ff */
[----:B------:R-:W-:Y:S01]  /*4690*/  @P5 IMAD.MOV.U32 R70, RZ, RZ, R98 ;  /* 0x000000ffff465224 */ /* 0x000fe200078e0062 */
[----:B------:R-:W-:Y:S01]  /*46a0*/  CS2R R78, SRZ ;  /* 0x00000000004e7805 */ /* 0x000fe2000001ff00 */
[----:B------:R-:W-:Y:S01]  /*46b0*/  @P5 IMAD.MOV.U32 R71, RZ, RZ, R99 ;  /* 0x000000ffff475224 */ /* 0x000fe200078e0063 */
[----:B------:R-:W-:Y:S01]  /*46c0*/  CS2R R76, SRZ ;  /* 0x00000000004c7805 */ /* 0x000fe2000001ff00 */
[----:B------:R-:W-:Y:S01]  /*46d0*/  IMAD.X R103, R99, 0x1, R3, P2 ;  /* 0x0000000163677824 */ /* 0x000fe200010e0603 */
[----:B------:R-:W-:Y:S02]  /*46e0*/  IADD3 R100, P2, R102, R2, RZ ;  /* 0x0000000266647210 */ /* 0x000fe40007f5e0ff */
[----:B------:R3:W4:Y:S01]  /*46f0*/  @P5 LDG.E.LTC128B.64 R80, desc[UR22][R70.64+0x100] ;  /* 0x0001001646505981 */ /* 0x000722000c1e1b20 */
[----:B------:R-:W-:-:S02]  /*4700*/  VIADD R86, R0, 0x3 ;  /* 0x0000000300567836 */ /* 0x000fc40000000000 */
[----:B------:R-:W-:Y:S01]  /*4710*/  VIADD R92, R0, 0x2 ;  /* 0x00000002005c7836 */ /* 0x000fe20000000000 */
[----:B------:R-:W4:Y:S01]  /*4720*/  @P4 LDG.E.LTC128B.64 R78, desc[UR22][R102.64] ;  /* 0x00000016664e4981 */ /* 0x000f22000c1e1b20 */
[--C-:B------:R-:W-:Y:S01]  /*4730*/  IMAD.X R101, R103, 0x1, R3.reuse, P2 ;  /* 0x0000000167657824 */ /* 0x100fe200010e0603 */
[-C--:B------:R-:W-:Y:S02]  /*4740*/  IADD3 R96, P2, R100, R2.reuse, RZ ;  /* 0x0000000264607210 */ /* 0x080fe40007f5e0ff */
[CC--:B------:R-:W-:Y:S02]  /*4750*/  ISETP.LT.AND P6, PT, R92.reuse, R85.reuse, P0 ;  /* 0x000000555c00720c */ /* 0x0c0fe400007c1270 */
[-C--:B------:R-:W-:Y:S02]  /*4760*/  ISETP.LT.AND P5, PT, R92, R85.reuse, P1 ;  /* 0x000000555c00720c */ /* 0x080fe40000fa1270 */
[----:B------:R-:W-:Y:S01]  /*4770*/  ISETP.LT.AND P4, PT, R86, R85, P0 ;  /* 0x000000555600720c */ /* 0x000fe20000781270 */
[----:B------:R-:W-:Y:S01]  /*4780*/  IMAD.X R97, R101, 0x1, R3, P2 ;  /* 0x0000000165617824 */ /* 0x000fe200010e0603 */
[----:B------:R-:W-:Y:S01]  /*4790*/  IADD3 R104, P2, R100, R2, RZ ;  /* 0x0000000264687210 */ /* 0x000fe20007f5e0ff */
[----:B---3--:R-:W-:-:S02]  /*47a0*/  @P3 IMAD.MOV.U32 R70, RZ, RZ, R102 ;  /* 0x000000ffff463224 */ /* 0x008fc400078e0066 */
[----:B------:R-:W-:-:S05]  /*47b0*/  @P3 IMAD.MOV.U32 R71, RZ, RZ, R103 ;  /* 0x000000ffff473224 */ /* 0x000fca00078e0067 */
[----:B------:R3:W4:Y:S01]  /*47c0*/  @P3 LDG.E.LTC128B.64 R76, desc[UR22][R70.64+0x100] ;  /* 0x00010016464c3981 */ /* 0x000722000c1e1b20 */
[----:B------:R-:W-:Y:S02]  /*47d0*/  ISETP.LT.AND P3, PT, R86, R85, P1 ;  /* 0x000000555600720c */ /* 0x000fe40000f61270 */
[----:B-1----:R-:W-:Y:S02]  /*47e0*/  CS2R R68, SRZ ;  /* 0x0000000000447805 */ /* 0x002fe4000001ff00 */
[----:B------:R-:W-:Y:S02]  /*47f0*/  CS2R R74, SRZ ;  /* 0x00000000004a7805 */ /* 0x000fe4000001ff00 */
[----:B------:R-:W-:Y:S01]  /*4800*/  CS2R R72, SRZ ;  /* 0x0000000000487805 */ /* 0x000fe2000001ff00 */
[----:B------:R-:W-:-:S03]  /*4810*/  IMAD.X R105, R101, 0x1, R3, P2 ;  /* 0x0000000165697824 */ /* 0x000fc600010e0603 */
[----:B------:R-:W4:Y:S04]  /*4820*/  @P6 LDG.E.LTC128B.64 R74, desc[UR22][R100.64] ;  /* 0x00000016644a6981 */ /* 0x000f28000c1e1b20 */
[----:B------:R-:W4:Y:S04]  /*4830*/  @P5 LDG.E.LTC128B.64 R72, desc[UR22][R100.64+0x100] ;  /* 0x0001001664485981 */ /* 0x000f28000c1e1b20 */
[----:B------:R1:W4:Y:S01]  /*4840*/  @P3 LDG.E.LTC128B.64 R68, desc[UR22][R104.64+0x100] ;  /* 0x0001001668443981 */ /* 0x000322000c1e1b20 */
[----:B---3--:R-:W-:-:S06]  /*4850*/  CS2R R70, SRZ ;  /* 0x0000000000467805 */ /* 0x008fcc000001ff00 */
[----:B------:R-:W3:Y:S01]  /*4860*/  @P4 LDG.E.LTC128B.64 R70, desc[UR22][R96.64] ;  /* 0x0000001660464981 */ /* 0x000ee2000c1e1b20 */
[----:B------:R-:W-:Y:S05]  /*4870*/  WARPSYNC.ALL ;  /* 0x0000000000007948 */ /* 0x000fea0003800000 */
[----:B------:R-:W-:Y:S06]  /*4880*/  BAR.SYNC.DEFER_BLOCKING 0x0 ;  /* 0x0000000000007b1d */ /* 0x000fec0000010000 */
[----:B------:R-:W-:-:S04]  /*4890*/  DEPBAR.LE SB5, 0xd ;  /* 0x0000d3400000791a */ /* 0x000fc80000000000 */
[----:B------:R-:W-:Y:S04]  /*48a0*/  STS.128 [R87], R4 ;  /* 0x0000000457007388 */ /* 0x000fe80000000c00 */
[----:B------:R-:W-:Y:S04]  /*48b0*/  STS.128 [R87+0x40], R8 ;  /* 0x0000400857007388 */ /* 0x000fe80000000c00 */
[----:B------:R-:W-:Y:S01]  /*48c0*/  STS.128 [R87+0x80], R12 ;  /* 0x0000800c57007388 */ /* 0x000fe20000000c00 */
[----:B------:R-:W-:-:S04]  /*48d0*/  DEPBAR.LE SB5, 0xc ;  /* 0x0000d3000000791a */ /* 0x000fc80000000000 */
[----:B------:R-:W-:Y:S01]  /*48e0*/  STS.128 [R87+0xc0], R16 ;  /* 0x0000c01057007388 */ /* 0x000fe20000000c00 */
[----:B------:R-:W-:Y:S06]  /*48f0*/  BAR.SYNC.DEFER_BLOCKING 0x0 ;  /* 0x0000000000007b1d */ /* 0x000fec0000010000 */
[----:B------:R-:W1:Y:S04]  /*4900*/  LDS.64 R114, [R84+UR6] ;  /* 0x0000000654727984 */ /* 0x000e680008000a00 */
[----:B------:R-:W1:Y:S04]  /*4910*/  LDS.64 R112, [R84+UR6+0x100] ;  /* 0x0001000654707984 */ /* 0x000e680008000a00 */
[----:B------:R-:W1:Y:S04]  /*4920*/  LDS.64 R110, [R84+UR6+0x220] ;  /* 0x00022006546e7984 */ /* 0x000e680008000a00 */
[----:B------:R-:W1:Y:S04]  /*4930*/  LDS.64 R108, [R84+UR6+0x320] ;  /* 0x00032006546c7984 */ /* 0x000e680008000a00 */
[----:B------:R-:W1:Y:S04]  /*4940*/  LDS.64 R106, [R84+UR6+0x440] ;  /* 0x00044006546a7984 */ /* 0x000e680008000a00 */
[----:B-1----:R-:W-:Y:S04]  /*4950*/  LDS.64 R104, [R84+UR6+0x540] ;  /* 0x0005400654687984 */ /* 0x002fe80008000a00 */
[----:B------:R-:W1:Y:S04]  /*4960*/  LDS.64 R6, [R84+UR6+0x660] ;  /* 0x0006600654067984 */ /* 0x000e680008000a00 */
[----:B------:R-:W1:Y:S01]  /*4970*/  LDS.64 R4, [R84+UR6+0x760] ;  /* 0x0007600654047984 */ /* 0x000e620008000a00 */
[----:B------:R-:W-:Y:S01]  /*4980*/  ISETP.GE.AND P2, PT, R0, R85, PT ;  /* 0x000000550000720c */ /* 0x000fe20003f46270 */
[----:B------:R-:W-:-:S02]  /*4990*/  DMUL R8, R114, R88 ;  /* 0x0000005872087228 */ /* 0x000fc40000000000 */
[-C--:B------:R-:W-:Y:S02]  /*49a0*/  DMUL R14, R112, R88.reuse ;  /* 0x00000058700e7228 */ /* 0x080fe40000000000 */
[-C--:B------:R-:W-:Y:S02]  /*49b0*/  DMUL R16, R110, R88.reuse ;  /* 0x000000586e107228 */ /* 0x080fe40000000000 */
[-C--:B------:R-:W-:Y:S02]  /*49c0*/  DMUL R12, R108, R88.reuse ;  /* 0x000000586c0c7228 */ /* 0x080fe40000000000 */
[-C--:B------:R-:W-:Y:S01]  /*49d0*/  DMUL R10, R106, R88.reuse ;  /* 0x000000586a0a7228 */ /* 0x080fe20000000000 */
[----:B------:R-:W-:Y:S01]  /*49e0*/  BSSY B0, `(.L_x_21) ;  /* 0x0000011000007945 */ /* 0x000fe20003800000 */
[-C--:B-1----:R-:W-:Y:S02]  /*49f0*/  DMUL R6, R6, R88.reuse ;  /* 0x0000005806067228 */ /* 0x082fe40000000000 */
[----:B------:R-:W-:-:S02]  /*4a00*/  DMUL R4, R4, R88 ;  /* 0x0000005804047228 */ /* 0x000fc40000000000 */
[----:B--2---:R-:W-:Y:S02]  /*4a10*/  DFMA R18, R82, R90, R8 ;  /* 0x0000005a5212722b */ /* 0x004fe40000000008 */
[----:B------:R-:W-:Y:S02]  /*4a20*/  DMUL R8, R104, R88 ;  /* 0x0000005868087228 */ /* 0x000fe40000000000 */
[-C--:B----4-:R-:W-:Y:S02]  /*4a30*/  DFMA R14, R80, R90.reuse, R14 ;  /* 0x0000005a500e722b */ /* 0x090fe4000000000e */
[-C--:B------:R-:W-:Y:S02]  /*4a40*/  DFMA R16, R78, R90.reuse, R16 ;  /* 0x0000005a4e10722b */ /* 0x080fe40000000010 */
[-C--:B------:R-:W-:Y:S02]  /*4a50*/  DFMA R12, R76, R90.reuse, R12 ;  /* 0x0000005a4c0c722b */ /* 0x080fe4000000000c */
[----:B------:R-:W-:-:S02]  /*4a60*/  DFMA R10, R74, R90, R10 ;  /* 0x0000005a4a0a722b */ /* 0x000fc4000000000a */
[-C--:B------:R-:W-:Y:S02]  /*4a70*/  DFMA R8, R72, R90.reuse, R8 ;  /* 0x0000005a4808722b */ /* 0x080fe40000000008 */
[-C--:B------:R-:W-:Y:S02]  /*4a80*/  DFMA R4, R68, R90.reuse, R4 ;  /* 0x0000005a4404722b */ /* 0x080fe40000000004 */
[----:B---3--:R-:W-:Y:S01]  /*4a90*/  DFMA R6, R70, R90, R6 ;  /* 0x0000005a4606722b */ /* 0x008fe20000000006 */
[----:B------:R-:W-:Y:S10]  /*4aa0*/  @P2 BRA `(.L_x_22) ;  /* 0x0000000000102947 */ /* 0x000ff40003800000 */
[----:B------:R-:W-:Y:S02]  /*4ab0*/  @P0 MOV R104, R98 ;  /* 0x0000006200680202 */ /* 0x000fe40000000f00 */
[----:B------:R-:W-:-:S05]  /*4ac0*/  @P0 MOV R105, R99 ;  /* 0x0000006300690202 */ /* 0x000fca0000000f00 */
[----:B------:R1:W-:Y:S04]  /*4ad0*/  @P0 ST.E.64 desc[UR22][R104.64], R18 ;  /* 0x0000001268000985 */ /* 0x0003e8000c101b16 */
[----:B------:R1:W-:Y:S02]  /*4ae0*/  @P1 ST.E.64 desc[UR22][R98.64+0x100], R14 ;  /* 0x0001000e62001985 */ /* 0x0003e4000c101b16 */
.L_x_22:
[----:B------:R-:W-:Y:S05]  /*4af0*/  BSYNC B0 ;  /* 0x0000000000007941 */ /* 0x000fea0003800000 */
.L_x_21:
[----:B------:R-:W-:Y:S01]  /*4b00*/  ISETP.GE.AND P3, PT, R94, R85, PT ;  /* 0x000000555e00720c */ /* 0x000fe20003f66270 */
[----:B------:R-:W-:Y:S01]  /*4b10*/  ULDC.64 UR4, c[0x0][0x2a0] ;  /* 0x0000a80000047ab9 */ /* 0x000fe20000000a00 */
[----:B------:R-:W-:Y:S01]  /*4b20*/  BSSY B0, `(.L_x_23) ;  /* 0x0000008000007945 */ /* 0x000fe20003800000 */
[----:B-1----:R-:W-:-:S04]  /*4b30*/  IADD3 R14, P2, R98, UR4, RZ ;  /* 0x00000004620e7c10 */ /* 0x002fc8000ff5e0ff */
[----:B------:R-:W-:-:S06]  /*4b40*/  IADD3.X R15, R99, UR5, RZ, P2, !PT ;  /* 0x00000005630f7c10 */ /* 0x000fcc00097fe4ff */
[----:B------:R-:W-:Y:S05]  /*4b50*/  @P3 BRA `(.L_x_24) ;  /* 0x0000000000103947 */ /* 0x000fea0003800000 */
[----:B------:R-:W-:Y:S02]  /*4b60*/  @P0 MOV R18, R102 ;  /* 0x0000006600120202 */ /* 0x000fe40000000f00 */
[----:B------:R-:W-:-:S05]  /*4b70*/  @P0 MOV R19, R103 ;  /* 0x0000006700130202 */ /* 0x000fca0000000f00 */
[----:B------:R1:W-:Y:S04]  /*4b80*/  @P0 ST.E.64 desc[UR22][R18.64], R16 ;  /* 0x0000001012000985 */ /* 0x0003e8000c101b16 */
[----:B------:R1:W-:Y:S02]  /*4b90*/  @P1 ST.E.64 desc[UR22][R102.64+0x100], R12 ;  /* 0x0001000c66001985 */ /* 0x0003e4000c101b16 */
.L_x_24:
[----:B------:R-:W-:Y:S05]  /*4ba0*/  BSYNC B0 ;  /* 0x0000000000007941 */ /* 0x000fea0003800000 */
.L_x_23:
[----:B------:R-:W-:Y:S01]  /*4bb0*/  ISETP.GE.AND P2, PT, R92, R85, PT ;  /* 0x000000555c00720c */ /* 0x000fe20003f46270 */
[----:B------:R-:W-:-:S12]  /*4bc0*/  BSSY B0, `(.L_x_25) ;  /* 0x0000004000007945 */ /* 0x000fd80003800000 */
[----:B------:R-:W-:Y:S05]  /*4bd0*/  @P2 BRA `(.L_x_26) ;  /* 0x0000000000082947 */ /* 0x000fea0003800000 */
[----:B------:R2:W-:Y:S04]  /*4be0*/  @P0 ST.E.64 desc[UR22][R100.64], R10 ;  /* 0x0000000a64000985 */ /* 0x0005e8000c101b16 */
[----:B------:R2:W-:Y:S02]  /*4bf0*/  @P1 ST.E.64 desc[UR22][R100.64+0x100], R8 ;  /* 0x0001000864001985 */ /* 0x0005e4000c101b16 */
.L_x_26:
[----:B------:R-:W-:Y:S05]  /*4c00*/  BSYNC B0 ;  /* 0x0000000000007941 */ /* 0x000fea0003800000 */
.L_x_25:
[----:B------:R-:W-:Y:S01]  /*4c10*/  ISETP.GE.AND P2, PT, R86, R85, PT ;  /* 0x000000555600720c */ /* 0x000fe20003f46270 */
[----:B------:R-:W-:-:S12]  /*4c20*/  BSSY B0, `(.L_x_27) ;  /* 0x0000004000007945 */ /* 0x000fd80003800000 */
[----:B------:R-:W-:Y:S05]  /*4c30*/  @P2 BRA `(.L_x_28) ;  /* 0x0000000000082947 */ /* 0x000fea0003800000 */
[----:B------:R3:W-:Y:S04]  /*4c40*/  @P0 ST.E.64 desc[UR22][R96.64], R6 ;  /* 0x0000000660000985 */ /* 0x0007e8000c101b16 */
[----:B------:R3:W-:Y:S02]  /*4c50*/  @P1 ST.E.64 desc[UR22][R96.64+0x100], R4 ;  /* 0x0001000460001985 */ /* 0x0007e4000c101b16 */
.L_x_28:
[----:B------:R-:W-:Y:S05]  /*4c60*/  BSYNC B0 ;  /* 0x0000000000007941 */ /* 0x000fea0003800000 */
.L_x_27:
[C---:B--2---:R-:W-:Y:S02]  /*4c70*/  VIADD R8, R0.reuse, 0x8 ;  /* 0x0000000800087836 */ /* 0x044fe40000000000 */
[----:B---3--:R-:W-:-:S03]  /*4c80*/  VIADD R6, R0, 0x9 ;  /* 0x0000000900067836 */ /* 0x008fc60000000000 */
[-C--:B------:R-:W-:Y:S02]  /*4c90*/  ISETP.LT.AND P2, PT, R8, R85.reuse, P0 ;  /* 0x000000550800720c */ /* 0x080fe40000741270 */
[-C--:B------:R-:W-:Y:S02]  /*4ca0*/  ISETP.LT.AND P4, PT, R6, R85.reuse, P0 ;  /* 0x000000550600720c */ /* 0x080fe40000781270 */
[-C--:B------:R-:W-:Y:S01]  /*4cb0*/  ISETP.LT.AND P5, PT, R8, R85.reuse, P1 ;  /* 0x000000550800720c */ /* 0x080fe20000fa1270 */
[----:B------:R-:W-:Y:S01]  /*4cc0*/  VIADD R10, R0, 0xa ;  /* 0x0000000a000a7836 */ /* 0x000fe20000000000 */
[----:B------:R-:W-:-:S07]  /*4cd0*/  ISETP.LT.AND P3, PT, R6, R85, P1 ;  /* 0x000000550600720c */ /* 0x000fce0000f61270 */
[----:B------:R-:W2:Y:S01]  /*4ce0*/  @P2 LDG.E.LTC128B.64 R82, desc[UR22][R14.64] ;  /* 0x000000160e522981 */ /* 0x000ea2000c1e1b20 */
[----:B-1----:R-:W-:-:S03]  /*4cf0*/  IADD3 R18, P2, R14, R2, RZ ;  /* 0x000000020e127210 */ /* 0x002fc60007f5e0ff */
[----:B------:R-:W-:Y:S02]  /*4d00*/  @P5 IMAD.MOV.U32 R12, RZ, RZ, R14 ;  /* 0x000000ffff0c5224 */ /* 0x000fe400078e000e */
[----:B------:R-:W-:Y:S01]  /*4d10*/  IMAD.X R19, R15, 0x1, R3, P2 ;  /* 0x000000010f137824 */ /* 0x000fe200010e0603 */
[----:B------:R-:W-:Y:S01]  /*4d20*/  ISETP.LT.AND P2, PT, R10, R85, P0 ;  /* 0x000000550a00720c */ /* 0x000fe20000741270 */
[----:B------:R-:W-:-:S03]  /*4d30*/  @P5 IMAD.MOV.U32 R13, RZ, RZ, R15 ;  /* 0x000000ffff0d5224 */ /* 0x000fc600078e000f */
[----:B------:R-:W3:Y:S01]  /*4d40*/  @P4 LDG.E.LTC128B.64 R78, desc[UR22][R18.64] ;  /* 0x00000016124e4981 */ /* 0x000ee2000c1e1b20 */
[----:B------:R-:W-:-:S03]  /*4d50*/  IADD3 R16, P4, R18, R2, RZ ;  /* 0x0000000212107210 */ /* 0x000fc60007f9e0ff */
[----:B------:R-:W4:Y:S02]  /*4d60*/  @P3 LDG.E.LTC128B.64 R76, desc[UR22][R18.64+0x100] ;  /* 0x00010016124c3981 */ /* 0x000f24000c1e1b20 */
[----:B------:R-:W-:Y:S01]  /*4d70*/  IMAD.X R17, R19, 0x1, R3, P4 ;  /* 0x0000000113117824 */ /* 0x000fe200020e0603 */
[----:B------:R-:W-:Y:S01]  /*4d80*/  IADD3 R5, P3, -R2, UR4, RZ ;  /* 0x0000000402057c10 */ /* 0x000fe2000ff7e1ff */
[----:B------:R1:W4:Y:S03]  /*4d90*/  @P5 LDG.E.LTC128B.64 R80, desc[UR22][R12.64+0x100] ;  /* 0x000100160c505981 */ /* 0x000326000c1e1b20 */
[----:B------:R-:W-:Y:S01]  /*4da0*/  IADD3.X R4, ~R3, UR5, RZ, P3, !PT ;  /* 0x0000000503047c10 */ /* 0x000fe20009ffe5ff */
[----:B------:R-:W4:Y:S01]  /*4db0*/  @P2 LDG.E.LTC128B.64 R74, desc[UR22][R16.64] ;  /* 0x00000016104a2981 */ /* 0x000f22000c1e1b20 */
[----:B------:R-:W-:Y:S02]  /*4dc0*/  IADD3 R94, P2, R5, R96, RZ ;  /* 0x00000060055e7210 */ /* 0x000fe40007f5e0ff */
[----:B------:R-:W-:-:S03]  /*4dd0*/  ISETP.LT.AND P5, PT, R10, R85, P1 ;  /* 0x000000550a00720c */ /* 0x000fc60000fa1270 */
[----:B------:R-:W-:Y:S01]  /*4de0*/  IMAD.X R95, R4, 0x1, R97, P2 ;  /* 0x00000001045f7824 */ /* 0x000fe200010e0661 */
[----:B------:R-:W-:Y:S01]  /*4df0*/  IADD3 R92, P2, R16, R2, RZ ;  /* 0x00000002105c7210 */ /* 0x000fe20007f5e0ff */
[----:B-1----:R-:W-:-:S08]  /*4e00*/  VIADD R12, R0, 0xb ;  /* 0x0000000b000c7836 */ /* 0x002fd00000000000 */
[----:B------:R1:W4:Y:S01]  /*4e10*/  @P5 LDG.E.LTC128B.64 R72, desc[UR22][R94.64+0x100] ;  /* 0x000100165e485981 */ /* 0x000322000c1e1b20 */
[CC--:B------:R-:W-:Y:S02]  /*4e20*/  ISETP.LT.AND P4, PT, R12.reuse, R85.reuse, P0 ;  /* 0x000000550c00720c */ /* 0x0c0fe40000781270 */
[----:B------:R-:W-:Y:S01]  /*4e30*/  ISETP.LT.AND P3, PT, R12, R85, P1 ;  /* 0x000000550c00720c */ /* 0x000fe20000f61270 */
[----:B------:R-:W-:-:S10]  /*4e40*/  IMAD.X R93, R17, 0x1, R3, P2 ;  /* 0x00000001115d7824 */ /* 0x000fd400010e0603 */
[----:B------:R-:W4:Y:S04]  /*4e50*/  @P4 LDG.E.LTC128B.64 R70, desc[UR22][R92.64] ;  /* 0x000000165c464981 */ /* 0x000f28000c1e1b20 */
[----:B------:R-:W4:Y:S01]  /*4e60*/  @P3 LDG.E.LTC128B.64 R68, desc[UR22][R92.64+0x100] ;  /* 0x000100165c443981 */ /* 0x000f22000c1e1b20 */
[----:B------:R-:W-:Y:S06]  /*4e70*/  BAR.SYNC.DEFER_BLOCKING 0x0 ;  /* 0x0000000000007b1d */ /* 0x000fec0000010000 */
[----:B------:R-:W-:-:S04]  /*4e80*/  DEPBAR.LE SB5, 0x8 ;  /* 0x0000d2000000791a */ /* 0x000fc80000000000 */
[----:B------:R-:W-:Y:S04]  /*4e90*/  STS.128 [R87], R32 ;  /* 0x0000002057007388 */ /* 0x000fe80000000c00 */
[----:B------:R-:W-:Y:S04]  /*4ea0*/  STS.128 [R87+0x40], R28 ;  /* 0x0000401c57007388 */ /* 0x000fe80000000c00 */
[----:B------:R-:W-:Y:S04]  /*4eb0*/  STS.128 [R87+0x80], R24 ;  /* 0x0000801857007388 */ /* 0x000fe80000000c00 */
[----:B------:R-:W-:Y:S01]  /*4ec0*/  STS.128 [R87+0xc0], R20 ;  /* 0x0000c01457007388 */ /* 0x000fe20000000c00 */
[----:B------:R-:W-:Y:S06]  /*4ed0*/  BAR.SYNC.DEFER_BLOCKING 0x0 ;  /* 0x0000000000007b1d */ /* 0x000fec0000010000 */
[----:B------:R-:W1:Y:S04]  /*4ee0*/  LDS.64 R104, [R84+UR6] ;  /* 0x0000000654687984 */ /* 0x000e680008000a00 */
[----:B------:R-:W1:Y:S04]  /*4ef0*/  LDS.64 R102, [R84+UR6+0x100] ;  /* 0x0001000654667984 */ /* 0x000e680008000a00 */
[----:B------:R-:W1:Y:S04]  /*4f00*/  LDS.64 R100, [R84+UR6+0x220] ;  /* 0x0002200654647984 */ /* 0x000e680008000a00 */
[----:B------:R-:W1:Y:S04]  /*4f10*/  LDS.64 R98, [R84+UR6+0x320] ;  /* 0x0003200654627984 */ /* 0x000e680008000a00 */
[----:B------:R-:W1:Y:S04]  /*4f20*/  LDS.64 R96, [R84+UR6+0x440] ;  /* 0x0004400654607984 */ /* 0x000e680008000a00 */
[----:B-1----:R-:W1:Y:S04]  /*4f30*/  LDS.64 R94, [R84+UR6+0x540] ;  /* 0x00054006545e7984 */ /* 0x002e680008000a00 */
[----:B------:R-:W1:Y:S04]  /*4f40*/  LDS.64 R32, [R84+UR6+0x660] ;  /* 0x0006600654207984 */ /* 0x000e680008000a00 */
[----:B------:R-:W1:Y:S01]  /*4f50*/  LDS.64 R28, [R84+UR6+0x760] ;  /* 0x00076006541c7984 */ /* 0x000e620008000a00 */
[----:B------:R-:W-:Y:S01]  /*4f60*/  ISETP.GE.AND P2, PT, R8, R85, PT ;  /* 0x000000550800720c */ /* 0x000fe20003f46270 */
[----:B------:R-:W-:Y:S01]  /*4f70*/  BSSY B0, `(.L_x_29) ;  /* 0x0000016000007945 */ /* 0x000fe20003800000 */
[----:B------:R-:W-:-:S02]  /*4f80*/  DMUL R26, R104, R88 ;  /* 0x00000058681a7228 */ /* 0x000fc40000000000 */
[-C--:B------:R-:W-:Y:S02]  /*4f90*/  DMUL R24, R102, R88.reuse ;  /* 0x0000005866187228 */ /* 0x080fe40000000000 */
[-C--:B------:R-:W-:Y:S02]  /*4fa0*/  DMUL R22, R100, R88.reuse ;  /* 0x0000005864167228 */ /* 0x080fe40000000000 */
[-C--:B------:R-:W-:Y:S02]  /*4fb0*/  DMUL R20, R98, R88.reuse ;  /* 0x0000005862147228 */ /* 0x080fe40000000000 */
[-C--:B------:R-:W-:Y:S02]  /*4fc0*/  DMUL R96, R96, R88.reuse ;  /* 0x0000005860607228 */ /* 0x080fe40000000000 */
[-C--:B-1----:R-:W-:Y:S02]  /*4fd0*/  DMUL R94, R94, R88.reuse ;  /* 0x000000585e5e7228 */ /* 0x082fe40000000000 */
[----:B------:R-:W-:-:S02]  /*4fe0*/  DMUL R32, R32, R88 ;  /* 0x0000005820207228 */ /* 0x000fc40000000000 */
[----:B------:R-:W-:Y:S02]  /*4ff0*/  DMUL R28, R28, R88 ;  /* 0x000000581c1c7228 */ /* 0x000fe40000000000 */
[-C--:B--2---:R-:W-:Y:S02]  /*5000*/  DFMA R26, R82, R90.reuse, R26 ;  /* 0x0000005a521a722b */ /* 0x084fe4000000001a */
[-C--:B---3--:R-:W-:Y:S02]  /*5010*/  DFMA R22, R78, R90.reuse, R22 ;  /* 0x0000005a4e16722b */ /* 0x088fe40000000016 */
[-C--:B----4-:R-:W-:Y:S02]  /*5020*/  DFMA R20, R76, R90.reuse, R20 ;  /* 0x0000005a4c14722b */ /* 0x090fe40000000014 */
[-C--:B------:R-:W-:Y:S02]  /*5030*/  DFMA R24, R80, R90.reuse, R24 ;  /* 0x0000005a5018722b */ /* 0x080fe40000000018 */
[----:B------:R-:W-:-:S02]  /*5040*/  DFMA R96, R74, R90, R96 ;  /* 0x0000005a4a60722b */ /* 0x000fc40000000060 */
[-C--:B------:R-:W-:Y:S02]  /*5050*/  DFMA R94, R72, R90.reuse, R94 ;  /* 0x0000005a485e722b */ /* 0x080fe4000000005e */
[-C--:B------:R-:W-:Y:S02]  /*5060*/  DFMA R32, R70, R90.reuse, R32 ;  /* 0x0000005a4620722b */ /* 0x080fe40000000020 */
[----:B------:R-:W-:Y:S01]  /*5070*/  DFMA R28, R68, R90, R28 ;  /* 0x0000005a441c722b */ /* 0x000fe2000000001c */
[----:B------:R-:W-:Y:S10]  /*5080*/  @P2 BRA `(.L_x_30) ;  /* 0x0000000000102947 */ /* 0x000ff40003800000 */
[----:B------:R-:W-:Y:S01]  /*5090*/  @P1 MOV R8, R14 ;  /* 0x0000000e00081202 */ /* 0x000fe20000000f00 */
[----:B------:R1:W-:Y:S01]  /*50a0*/  @P0 ST.E.64 desc[UR22][R14.64], R26 ;  /* 0x0000001a0e000985 */ /* 0x0003e2000c101b16 */
[----:B------:R-:W-:-:S05]  /*50b0*/  @P1 MOV R9, R15 ;  /* 0x0000000f00091202 */ /* 0x000fca0000000f00 */
[----:B------:R1:W-:Y:S02]  /*50c0*/  @P1 ST.E.64 desc[UR22][R8.64+0x100], R24 ;  /* 0x0001001808001985 */ /* 0x0003e4000c101b16 */
.L_x_30:
[----:B------:R-:W-:Y:S05]  /*50d0*/  BSYNC B0 ;  /* 0x0000000000007941 */ /* 0x000fea0003800000 */
.L_x_29:
[----:B------:R-:W-:Y:S01]  /*50e0*/  ISETP.GE.AND P3, PT, R6, R85, PT ;  /* 0x000000550600720c */ /* 0x000fe20003f66270 */
[----:B------:R-:W-:Y:S01]  /*50f0*/  BSSY B0, `(.L_x_31) ;  /* 0x0000008000007945 */ /* 0x000fe20003800000 */
[----:B-1----:R-:W-:-:S04]  /*5100*/  IADD3 R14, P2, R14, UR4, RZ ;  /* 0x000000040e0e7c10 */ /* 0x002fc8000ff5e0ff */
[----:B------:R-:W-:-:S07]  /*5110*/  IADD3.X R15, R15, UR5, RZ, P2, !PT ;  /* 0x000000050f0f7c10 */ /* 0x000fce00097fe4ff */
[----:B------:R-:W-:Y:S05]  /*5120*/  @P3 BRA `(.L_x_32) ;  /* 0x0000000000103947 */ /* 0x000fea0003800000 */
[----:B------:R-:W-:Y:S02]  /*5130*/  @P0 MOV R6, R18 ;  /* 0x0000001200060202 */ /* 0x000fe40000000f00 */
[----:B------:R-:W-:-:S05]  /*5140*/  @P0 MOV R7, R19 ;  /* 0x0000001300070202 */ /* 0x000fca0000000f00 */
[----:B------:R1:W-:Y:S04]  /*5150*/  @P0 ST.E.64 desc[UR22][R6.64], R22 ;  /* 0x0000001606000985 */ /* 0x0003e8000c101b16 */
[----:B------:R1:W-:Y:S02]  /*5160*/  @P1 ST.E.64 desc[UR22][R18.64+0x100], R20 ;  /* 0x0001001412001985 */ /* 0x0003e4000c101b16 */
.L_x_32:
[----:B------:R-:W-:Y:S05]  /*5170*/  BSYNC B0 ;  /* 0x0000000000007941 */ /* 0x000fea0003800000 */
.L_x_31:
[----:B------:R-:W-:Y:S01]  /*5180*/  ISETP.GE.AND P2, PT, R10, R85, PT ;  /* 0x000000550a00720c */ /* 0x000fe20003f46270 */
[----:B------:R-:W-:-:S12]  /*5190*/  BSSY B0, `(.L_x_33) ;  /* 0x0000008000007945 */ /* 0x000fd80003800000 */
[----:B------:R-:W-:Y:S05]  /*51a0*/  @P2 BRA `(.L_x_34) ;  /* 0x0000000000182947 */ /* 0x000fea0003800000 */
[----:B------:R-:W-:Y:S01]  /*51b0*/  @P0 IMAD.MOV.U32 R8, RZ, RZ, R16 ;  /* 0x000000ffff080224 */ /* 0x000fe200078e0010 */
[----:B-1----:R-:W-:Y:S01]  /*51c0*/  @P1 MOV R6, R16 ;  /* 0x0000001000061202 */ /* 0x002fe20000000f00 */
[----:B------:R-:W-:Y:S01]  /*51d0*/  @P0 IMAD.MOV.U32 R9, RZ, RZ, R17 ;  /* 0x000000ffff090224 */ /* 0x000fe200078e0011 */
[----:B------:R-:W-:-:S04]  /*51e0*/  @P1 MOV R7, R17 ;  /* 0x0000001100071202 */ /* 0x000fc80000000f00 */
[----:B------:R2:W-:Y:S04]  /*51f0*/  @P0 ST.E.64 desc[UR22][R8.64], R96 ;  /* 0x0000006008000985 */ /* 0x0005e8000c101b16 */
[----:B------:R2:W-:Y:S02]  /*5200*/  @P1 ST.E.64 desc[UR22][R6.64+0x100], R94 ;  /* 0x0001005e06001985 */ /* 0x0005e4000c101b16 */
.L_x_34:
[----:B------:R-:W-:Y:S05]  /*5210*/  BSYNC B0 ;  /* 0x0000000000007941 */ /* 0x000fea0003800000 */
.L_x_33:
[----:B------:R-:W-:Y:S01]  /*5220*/  ISETP.GE.AND P2, PT, R12, R85, PT ;  /* 0x000000550c00720c */ /* 0x000fe20003f46270 */
[----:B------:R-:W-:-:S12]  /*5230*/  BSSY B0, `(.L_x_35) ;  /* 0x0000004000007945 */ /* 0x000fd80003800000 */
[----:B------:R-:W-:Y:S05]  /*5240*/  @P2 BRA `(.L_x_36) ;  /* 0x0000000000082947 */ /* 0x000fea0003800000 */
[----:B------:R3:W-:Y:S04]  /*5250*/  @P0 ST.E.64 desc[UR22][R92.64], R32 ;  /* 0x000000205c000985 */ /* 0x0007e8000c101b16 */
[----:B------:R3:W-:Y:S02]  /*5260*/  @P1 ST.E.64 desc[UR22][R92.64+0x100], R28 ;  /* 0x0001001c5c001985 */ /* 0x0007e4000c101b16 */
.L_x_36:
[----:B------:R-:W-:Y:S05]  /*5270*/  BSYNC B0 ;  /* 0x0000000000007941 */ /* 0x000fea0003800000 */
.L_x_35:
[C---:B-12---:R-:W-:Y:S01]  /*5280*/  VIADD R6, R0.reuse, 0x11 ;  /* 0x0000001100067836 */ /* 0x046fe20000000000 */
[----:B------:R-:W-:Y:S01]  /*5290*/  IADD3 R10, P2, R5, R16, RZ ;  /* 0x00000010050a7210 */ /* 0x000fe20007f5e0ff */
[----:B------:R-:W-:Y:S01]  /*52a0*/  VIADD R8, R0, 0x10 ;  /* 0x0000001000087836 */ /* 0x000fe20000000000 */
[----:B------:R-:W-:Y:S02]  /*52b0*/  IADD3 R16, P3, R14, R2, RZ ;  /* 0x000000020e107210 */ /* 0x000fe40007f7e0ff */
[-C--:B------:R-:W-:Y:S01]  /*52c0*/  ISETP.LT.AND P4, PT, R6, R85.reuse, P1 ;  /* 0x000000550600720c */ /* 0x080fe20000f81270 */
[----:B------:R-:W-:Y:S01]  /*52d0*/  IMAD.X R11, R4, 0x1, R17, P2 ;  /* 0x00000001040b7824 */ /* 0x000fe200010e0611 */
[-C--:B------:R-:W-:Y:S01]  /*52e0*/  ISETP.LT.AND P2, PT, R8, R85.reuse, P1 ;  /* 0x000000550800720c */ /* 0x080fe20000f41270 */
[----:B------:R-:W-:Y:S01]  /*52f0*/  IMAD.X R17, R15, 0x1, R3, P3 ;  /* 0x000000010f117824 */ /* 0x000fe200018e0603 */
[-C--:B------:R-:W-:Y:S02]  /*5300*/  ISETP.LT.AND P5, PT, R6, R85.reuse, P0 ;  /* 0x000000550600720c */ /* 0x080fe400007a1270 */
[----:B------:R-:W-:Y:S01]  /*5310*/  ISETP.LT.AND P3, PT, R8, R85, P0 ;  /* 0x000000550800720c */ /* 0x000fe20000761270 */
[----:B------:R-:W-:-:S06]  /*5320*/  VIADD R12, R0, 0x12 ;  /* 0x00000012000c7836 */ /* 0x000fcc0000000000 */
[----:B------:R1:W2:Y:S04]  /*5330*/  @P4 LDG.E.LTC128B.64 R76, desc[UR22][R10.64+0x100] ;  /* 0x000100160a4c4981 */ /* 0x0002a8000c1e1b20 */
[----:B------:R-:W4:Y:S01]  /*5340*/  @P2 LDG.E.LTC128B.64 R80, desc[UR22][R14.64+0x100] ;  /* 0x000100160e502981 */ /* 0x000f22000c1e1b20 */
[----:B------:R-:W-:Y:S02]  /*5350*/  IADD3 R18, P2, R16, R2, RZ ;  /* 0x0000000210127210 */ /* 0x000fe40007f5e0ff */
[CC--:B------:R-:W-:Y:S01]  /*5360*/  ISETP.LT.AND P6, PT, R12.reuse, R85.reuse, P0 ;  /* 0x000000550c00720c */ /* 0x0c0fe200007c1270 */
[----:B------:R-:W4:Y:S01]  /*5370*/  @P5 LDG.E.LTC128B.64 R78, desc[UR22][R16.64] ;  /* 0x00000016104e5981 */ /* 0x000f22000c1e1b20 */
[----:B------:R-:W-:-:S03]  /*5380*/  ISETP.LT.AND P5, PT, R12, R85, P1 ;  /* 0x000000550c00720c */ /* 0x000fc60000fa1270 */
[----:B------:R-:W4:Y:S01]  /*5390*/  @P3 LDG.E.LTC128B.64 R82, desc[UR22][R14.64] ;  /* 0x000000160e523981 */ /* 0x000f22000c1e1b20 */
[----:B------:R-:W-:Y:S01]  /*53a0*/  IMAD.X R19, R17, 0x1, R3, P2 ;  /* 0x0000000111137824 */ /* 0x000fe200010e0603 */
[----:B------:R-:W-:Y:S01]  /*53b0*/  IADD3 R20, P2, R18, R2, RZ ;  /* 0x0000000212147210 */ /* 0x000fe20007f5e0ff */
[----:B-1----:R-:W-:-:S05]  /*53c0*/  VIADD R10, R0, 0x13 ;  /* 0x00000013000a7836 */ /* 0x002fca0000000000 */
[----:B------:R-:W4:Y:S01]  /*53d0*/  @P6 LDG.E.LTC128B.64 R74, desc[UR22][R18.64] ;  /* 0x00000016124a6981 */ /* 0x000f22000c1e1b20 */
[----:B------:R-:W-:-:S03]  /*53e0*/  ISETP.LT.AND P4, PT, R10, R85, P0 ;  /* 0x000000550a00720c */ /* 0x000fc60000781270 */
[----:B------:R-:W4:Y:S01]  /*53f0*/  @P5 LDG.E.LTC128B.64 R72, desc[UR22][R18.64+0x100] ;  /* 0x0001001612485981 */ /* 0x000f22000c1e1b20 */
[----:B------:R-:W-:Y:S01]  /*5400*/  ISETP.LT.AND P3, PT, R10, R85, P1 ;  /* 0x000000550a00720c */ /* 0x000fe20000f61270 */
[----:B------:R-:W-:-:S08]  /*5410*/  IMAD.X R21, R19, 0x1, R3, P2 ;  /* 0x0000000113157824 */ /* 0x000fd000010e0603 */
[----:B------:R-:W4:Y:S04]  /*5420*/  @P4 LDG.E.LTC128B.64 R70, desc[UR22][R20.64] ;  /* 0x0000001614464981 */ /* 0x000f28000c1e1b20 */
[----:B------:R-:W4:Y:S01]  /*5430*/  @P3 LDG.E.LTC128B.64 R68, desc[UR22][R20.64+0x100] ;  /* 0x0001001614443981 */ /* 0x000f22000c1e1b20 */
        /* <DEDUP_REMOVED lines=11> */
[----:B---3--:R-:W3:Y:S04]  /*54f0*/  LDS.64 R92, [R84+UR6+0x320] ;  /* 0x00032006545c7984 */ /* 0x008ee80008000a00 */
[----:B------:R-:W3:Y:S04]  /*5500*/  LDS.64 R34, [R84+UR6+0x440] ;  /* 0x0004400654227984 */ /* 0x000ee80008000a00 */
[----:B------:R-:W3:Y:S04]  /*5510*/  LDS.64 R32, [R84+UR6+0x540] ;  /* 0x0005400654207984 */ /* 0x000ee80008000a00 */
[----:B------:R-:W3:Y:S04]  /*5520*/  LDS.64 R30, [R84+UR6+0x660] ;  /* 0x00066006541e7984 */ /* 0x000ee80008000a00 */
[----:B------:R-:W3:Y:S01]  /*5530*/  LDS.64 R28, [R84+UR6+0x760] ;  /* 0x00076006541c7984 */ /* 0x000ee20008000a00 */
[----:B------:R-:W-:Y:S01]  /*5540*/  ISETP.GE.AND P2, PT, R8, R85, PT ;  /* 0x000000550800720c */ /* 0x000fe20003f46270 */
[----:B------:R-:W-:Y:S01]  /*5550*/  BSSY B0, `(.L_x_37) ;  /* 0x0000014000007945 */ /* 0x000fe20003800000 */
[----:B-1----:R-:W-:-:S02]  /*5560*/  DMUL R26, R26, R88 ;  /* 0x000000581a1a7228 */ /* 0x002fc40000000000 */
[-C--:B------:R-:W-:Y:S02]  /*5570*/  DMUL R24, R24, R88.reuse ;  /* 0x0000005818187228 */ /* 0x080fe40000000000 */
[-C--:B------:R-:W-:Y:S02]  /*5580*/  DMUL R22, R22, R88.reuse ;  /* 0x0000005816167228 */ /* 0x080fe40000000000 */
[-C--:B---3--:R-:W-:Y:S02]  /*5590*/  DMUL R36, R92, R88.reuse ;  /* 0x000000585c247228 */ /* 0x088fe40000000000 */
[-C--:B------:R-:W-:Y:S02]  /*55a0*/  DMUL R34, R34, R88.reuse ;  /* 0x0000005822227228 */ /* 0x080fe40000000000 */
[-C--:B------:R-:W-:Y:S02]  /*55b0*/  DMUL R32, R32, R88.reuse ;  /* 0x0000005820207228 */ /* 0x080fe40000000000 */
[----:B------:R-:W-:-:S02]  /*55c0*/  DMUL R30, R30, R88 ;  /* 0x000000581e1e7228 */ /* 0x000fc40000000000 */
[----:B------:R-:W-:Y:S02]  /*55d0*/  DMUL R28, R28, R88 ;  /* 0x000000581c1c7228 */ /* 0x000fe40000000000 */
[-C--:B--2---:R-:W-:Y:S02]  /*55e0*/  DFMA R36, R76, R90.reuse, R36 ;  /* 0x0000005a4c24722b */ /* 0x084fe40000000024 */
[-C--:B----4-:R-:W-:Y:S02]  /*55f0*/  DFMA R24, R80, R90.reuse, R24 ;  /* 0x0000005a5018722b */ /* 0x090fe40000000018 */
[-C--:B------:R-:W-:Y:S02]  /*5600*/  DFMA R22, R78, R90.reuse, R22 ;  /* 0x0000005a4e16722b */ /* 0x080fe40000000016 */
[-C--:B------:R-:W-:Y:S02]  /*5610*/  DFMA R26, R82, R90.reuse, R26 ;  /* 0x0000005a521a722b */ /* 0x080fe4000000001a */
[----:B------:R-:W-:-:S02]  /*5620*/  DFMA R34, R74, R90, R34 ;  /* 0x0000005a4a22722b */ /* 0x000fc40000000022 */
[-C--:B------:R-:W-:Y:S02]  /*5630*/  DFMA R32, R72, R90.reuse, R32 ;  /* 0x0000005a4820722b */ /* 0x080fe40000000020 */
[-C--:B------:R-:W-:Y:S02]  /*5640*/  DFMA R30, R70, R90.reuse, R30 ;  /* 0x0000005a461e722b */ /* 0x080fe4000000001e */
[----:B------:R-:W-:Y:S01]  /*5650*/  DFMA R28, R68, R90, R28 ;  /* 0x0000005a441c722b */ /* 0x000fe2000000001c */
[----:B------:R-:W-:Y:S10]  /*5660*/  @P2 BRA `(.L_x_38) ;  /* 0x0000000000082947 */ /* 0x000ff40003800000 */
[----:B------:R1:W-:Y:S04]  /*5670*/  @P0 ST.E.64 desc[UR22][R14.64], R26 ;  /* 0x0000001a0e000985 */ /* 0x0003e8000c101b16 */
[----:B------:R1:W-:Y:S02]  /*5680*/  @P1 ST.E.64 desc[UR22][R14.64+0x100], R24 ;  /* 0x000100180e001985 */ /* 0x0003e4000c101b16 */
.L_x_38:
[----:B------:R-:W-:Y:S05]  /*5690*/  BSYNC B0 ;  /* 0x0000000000007941 */ /* 0x000fea0003800000 */
.L_x_37:
[----:B------:R-:W-:Y:S01]  /*56a0*/  ISETP.GE.AND P2, PT, R6, R85, PT ;  /* 0x000000550600720c */ /* 0x000fe20003f46270 */
[----:B------:R-:W-:-:S12]  /*56b0*/  BSSY B0, `(.L_x_39) ;  /* 0x0000008000007945 */ /* 0x000fd80003800000 */
[----:B------:R-:W-:Y:S05]  /*56c0*/  @P2 BRA `(.L_x_40) ;  /* 0x0000000000182947 */ /* 0x000fea0003800000 */
[----:B------:R-:W-:Y:S01]  /*56d0*/  @P0 IMAD.MOV.U32 R8, RZ, RZ, R16 ;  /* 0x000000ffff080224 */ /* 0x000fe200078e0010 */
[----:B------:R-:W-:Y:S01]  /*56e0*/  @P1 MOV R6, R16 ;  /* 0x0000001000061202 */ /* 0x000fe20000000f00 */
[----:B------:R-:W-:Y:S01]  /*56f0*/  @P0 IMAD.MOV.U32 R9, RZ, RZ, R17 ;  /* 0x000000ffff090224 */ /* 0x000fe200078e0011 */
[----:B------:R-:W-:-:S04]  /*5700*/  @P1 MOV R7, R17 ;  /* 0x0000001100071202 */ /* 0x000fc80000000f00 */
[----:B------:R2:W-:Y:S04]  /*5710*/  @P0 ST.E.64 desc[UR22][R8.64], R22 ;  /* 0x0000001608000985 */ /* 0x0005e8000c101b16 */
[----:B------:R2:W-:Y:S02]  /*5720*/  @P1 ST.E.64 desc[UR22][R6.64+0x100], R36 ;  /* 0x0001002406001985 */ /* 0x0005e4000c101b16 */
.L_x_40:
[----:B------:R-:W-:Y:S05]  /*5730*/  BSYNC B0 ;  /* 0x0000000000007941 */ /* 0x000fea0003800000 */
.L_x_39:
[----:B------:R-:W-:Y:S01]  /*5740*/  ISETP.GE.AND P2, PT, R12, R85, PT ;  /* 0x000000550c00720c */ /* 0x000fe20003f46270 */
[----:B------:R-:W-:-:S12]  /*5750*/  BSSY B0, `(.L_x_41) ;  /* 0x0000004000007945 */ /* 0x000fd80003800000 */
[----:B------:R-:W-:Y:S05]  /*5760*/  @P2 BRA `(.L_x_42) ;  /* 0x0000000000082947 */ /* 0x000fea0003800000 */
[----:B------:R3:W-:Y:S04]  /*5770*/  @P0 ST.E.64 desc[UR22][R18.64], R34 ;  /* 0x0000002212000985 */ /* 0x0007e8000c101b16 */
[----:B------:R3:W-:Y:S02]  /*5780*/  @P1 ST.E.64 desc[UR22][R18.64+0x100], R32 ;  /* 0x0001002012001985 */ /* 0x0007e4000c101b16 */
.L_x_42:
[----:B------:R-:W-:Y:S05]  /*5790*/  BSYNC B0 ;  /* 0x0000000000007941 */ /* 0x000fea0003800000 */
.L_x_41:
[----:B------:R-:W-:Y:S01]  /*57a0*/  ISETP.GE.AND P2, PT, R10, R85, PT ;  /* 0x000000550a00720c */ /* 0x000fe20003f46270 */
[----:B------:R-:W-:-:S12]  /*57b0*/  BSSY B0, `(.L_x_43) ;  /* 0x0000004000007945 */ /* 0x000fd80003800000 */
[----:B------:R-:W-:Y:S05]  /*57c0*/  @P2 BRA `(.L_x_44) ;  /* 0x0000000000082947 */ /* 0x000fea0003800000 */
[----:B------:R1:W-:Y:S04]  /*57d0*/  @P0 ST.E.64 desc[UR22][R20.64], R30 ;  /* 0x0000001e14000985 */ /* 0x0003e8000c101b16 */
[----:B------:R1:W-:Y:S02]  /*57e0*/  @P1 ST.E.64 desc[UR22][R20.64+0x100], R28 ;  /* 0x0001001c14001985 */ /* 0x0003e4000c101b16 */
.L_x_44:
[----:B------:R-:W-:Y:S05]  /*57f0*/  BSYNC B0 ;  /* 0x0000000000007941 */ /* 0x000fea0003800000 */
.L_x_43:
[----:B------:R-:W-:Y:S01]  /*5800*/  IADD3 R16, P2, R16, R5, RZ ;  /* 0x0000000510107210 */ /* 0x000fe20007f5e0ff */
[----:B--2---:R-:W-:Y:S01]  /*5810*/  VIADD R6, R0, 0x18 ;  /* 0x0000001800067836 */ /* 0x004fe20000000000 */
[----:B------:R-:W-:-:S03]  /*5820*/  IADD3 R8, P3, R14, UR4, RZ ;  /* 0x000000040e087c10 */ /* 0x000fc6000ff7e0ff */
[----:B------:R-:W-:Y:S01]  /*5830*/  IMAD.X R17, R17, 0x1, R4, P2 ;  /* 0x0000000111117824 */ /* 0x000fe200010e0604 */
[-C--:B------:R-:W-:Y:S02]  /*5840*/  IADD3 R12, P2, R8, R2.reuse, RZ ;  /* 0x00000002080c7210 */ /* 0x080fe40007f5e0ff */
[----:B------:R-:W-:Y:S02]  /*5850*/  IADD3.X R9, R15, UR5, RZ, P3, !PT ;  /* 0x000000050f097c10 */ /* 0x000fe40009ffe4ff */
[-C--:B------:R-:W-:Y:S02]  /*5860*/  ISETP.LT.AND P5, PT, R6, R85.reuse, P0 ;  /* 0x000000550600720c */ /* 0x080fe400007a1270 */
[-C--:B------:R-:W-:Y:S01]  /*5870*/  IADD3 R10, P3, R12, R2.reuse, RZ ;  /* 0x000000020c0a7210 */ /* 0x080fe20007f7e0ff */
[--C-:B------:R-:W-:Y:S01]  /*5880*/  IMAD.X R13, R9, 0x1, R3.reuse, P2 ;  /* 0x00000001090d7824 */ /* 0x100fe200010e0603 */
[----:B------:R-:W-:Y:S02]  /*5890*/  ISETP.LT.AND P4, PT, R6, R85, P1 ;  /* 0x000000550600720c */ /* 0x000fe40000f81270 */
[----:B-1----:R-:W-:Y:S01]  /*58a0*/  IADD3 R14, P2, R10, R2, RZ ;  /* 0x000000020a0e7210 */ /* 0x002fe20007f5e0ff */
[----:B------:R-:W-:-:S02]  /*58b0*/  IMAD.X R11, R13, 0x1, R3, P3 ;  /* 0x000000010d0b7824 */ /* 0x000fc400018e0603 */
[----:B------:R-:W-:Y:S02]  /*58c0*/  VIADD R2, R0, 0x19 ;  /* 0x0000001900027836 */ /* 0x000fe40000000000 */
[----:B------:R-:W-:Y:S02]  /*58d0*/  IMAD.X R15, R11, 0x1, R3, P2 ;  /* 0x000000010b0f7824 */ /* 0x000fe400010e0603 */
[----:B------:R-:W2:Y:S01]  /*58e0*/  @P5 LDG.E.LTC128B.64 R82, desc[UR22][R16.64] ;  /* 0x0000001610525981 */ /* 0x000ea2000c1e1b20 */
[CC--:B------:R-:W-:Y:S02]  /*58f0*/  ISETP.LT.AND P2, PT, R2.reuse, R85.reuse, P0 ;  /* 0x000000550200720c */ /* 0x0c0fe40000741270 */
[----:B------:R-:W-:Y:S01]  /*5900*/  ISETP.LT.AND P5, PT, R2, R85, P1 ;  /* 0x000000550200720c */ /* 0x000fe20000fa1270 */
[C---:B------:R-:W-:Y:S01]  /*5910*/  VIADD R4, R0.reuse, 0x1a ;  /* 0x0000001a00047836 */ /* 0x040fe20000000000 */
[----:B------:R1:W4:Y:S01]  /*5920*/  @P4 LDG.E.LTC128B.64 R80, desc[UR22][R16.64+0x100] ;  /* 0x0001001610504981 */ /* 0x000322000c1e1b20 */
[----:B------:R-:W-:-:S03]  /*5930*/  VIADD R0, R0, 0x1b ;  /* 0x0000001b00007836 */ /* 0x000fc60000000000 */
[CC--:B------:R-:W-:Y:S02]  /*5940*/  ISETP.LT.AND P4, PT, R4.reuse, R85.reuse, P0 ;  /* 0x000000550400720c */ /* 0x0c0fe40000781270 */
[----:B------:R-:W-:-:S03]  /*5950*/  ISETP.LT.AND P3, PT, R4, R85, P1 ;  /* 0x000000550400720c */ /* 0x000fc60000f61270 */
[----:B------:R-:W4:Y:S01]  /*5960*/  @P2 LDG.E.LTC128B.64 R78, desc[UR22][R12.64] ;  /* 0x000000160c4e2981 */ /* 0x000f22000c1e1b20 */
[----:B------:R-:W-:-:S03]  /*5970*/  ISETP.LT.AND P2, PT, R0, R85, P0 ;  /* 0x000000550000720c */ /* 0x000fc60000741270 */
[----:B------:R-:W4:Y:S01]  /*5980*/  @P5 LDG.E.LTC128B.64 R76, desc[UR22][R12.64+0x100] ;  /* 0x000100160c4c5981 */ /* 0x000f22000c1e1b20 */
[----:B------:R-:W-:-:S03]  /*5990*/  ISETP.LT.AND P5, PT, R0, R85, P1 ;  /* 0x000000550000720c */ /* 0x000fc60000fa1270 */
[----:B------:R-:W4:Y:S04]  /*59a0*/  @P4 LDG.E.LTC128B.64 R74, desc[UR22][R10.64] ;  /* 0x000000160a4a4981 */ /* 0x000f28000c1e1b20 */
[----:B------:R-:W4:Y:S04]  /*59b0*/  @P3 LDG.E.LTC128B.64 R72, desc[UR22][R10.64+0x100] ;  /* 0x000100160a483981 */ /* 0x000f28000c1e1b20 */
[----:B------:R-:W4:Y:S04]  /*59c0*/  @P2 LDG.E.LTC128B.64 R70, desc[UR22][R14.64] ;  /* 0x000000160e462981 */ /* 0x000f28000c1e1b20 */
[----:B------:R-:W4:Y:S01]  /*59d0*/  @P5 LDG.E.LTC128B.64 R68, desc[UR22][R14.64+0x100] ;  /* 0x000100160e445981 */ /* 0x000f22000c1e1b20 */
[----:B------:R-:W-:Y:S06]  /*59e0*/  BAR.SYNC.DEFER_BLOCKING 0x0 ;  /* 0x0000000000007b1d */ /* 0x000fec0000010000 */
[----:B-----5:R-:W-:Y:S04]  /*59f0*/  STS.128 [R87], R64 ;  /* 0x0000004057007388 */ /* 0x020fe80000000c00 */
        /* <DEDUP_REMOVED lines=9> */
[----:B---3--:R-:W3:Y:S04]  /*5a90*/  LDS.64 R18, [R84+UR6+0x540] ;  /* 0x0005400654127984 */ /* 0x008ee80008000a00 */
[----:B-1----:R-:W1:Y:S04]  /*5aa0*/  LDS.64 R16, [R84+UR6+0x660] ;  /* 0x0006600654107984 */ /* 0x002e680008000a00 */
        /* <DEDUP_REMOVED lines=8> */
[-C--:B---3--:R-:W-:Y:S02]  /*5b30*/  DMUL R18, R18, R88.reuse ;  /* 0x0000005812127228 */ /* 0x088fe40000000000 */
[----:B-1----:R-:W-:-:S02]  /*5b40*/  DMUL R16, R16, R88 ;  /* 0x0000005810107228 */ /* 0x002fc40000000000 */
        /* <DEDUP_REMOVED lines=14> */
.L_x_46:
[----:B------:R-:W-:Y:S05]  /*5c30*/  BSYNC B0 ;  /* 0x0000000000007941 */ /* 0x000fea0003800000 */
.L_x_45:
[----:B------:R-:W-:Y:S01]  /*5c40*/  ISETP.GE.AND P2, PT, R2, R85, PT ;  /* 0x000000550200720c */ /* 0x000fe20003f46270 */
[----:B------:R-:W-:-:S12]  /*5c50*/  BSSY B0, `(.L_x_47) ;  /* 0x0000004000007945 */ /* 0x000fd80003800000 */
[----:B------:R-:W-:Y:S05]  /*5c60*/  @P2 BRA `(.L_x_48) ;  /* 0x0000000000082947 */ /* 0x000fea0003800000 */
[----:B------:R2:W-:Y:S04]  /*5c70*/  @P0 ST.E.64 desc[UR22][R12.64], R24 ;  /* 0x000000180c000985 */ /* 0x0005e8000c101b16 */
[----:B------:R2:W-:Y:S02]  /*5c80*/  @P1 ST.E.64 desc[UR22][R12.64+0x100], R22 ;  /* 0x000100160c001985 */ /* 0x0005e4000c101b16 */
.L_x_48:
[----:B------:R-:W-:Y:S05]  /*5c90*/  BSYNC B0 ;  /* 0x0000000000007941 */ /* 0x000fea0003800000 */
.L_x_47:
[----:B------:R-:W-:Y:S01]  /*5ca0*/  ISETP.GE.AND P2, PT, R4, R85, PT ;  /* 0x000000550400720c */ /* 0x000fe20003f46270 */
[----:B------:R-:W-:-:S12]  /*5cb0*/  BSSY B0, `(.L_x_49) ;  /* 0x0000004000007945 */ /* 0x000fd80003800000 */
[----:B------:R-:W-:Y:S05]  /*5cc0*/  @P2 BRA `(.L_x_50) ;  /* 0x0000000000082947 */ /* 0x000fea0003800000 */
[----:B------:R3:W-:Y:S04]  /*5cd0*/  @P0 ST.E.64 desc[UR22][R10.64], R20 ;  /* 0x000000140a000985 */ /* 0x0007e8000c101b16 */
[----:B------:R3:W-:Y:S02]  /*5ce0*/  @P1 ST.E.64 desc[UR22][R10.64+0x100], R18 ;  /* 0x000100120a001985 */ /* 0x0007e4000c101b16 */
.L_x_50:
[----:B------:R-:W-:Y:S05]  /*5cf0*/  BSYNC B0 ;  /* 0x0000000000007941 */ /* 0x000fea0003800000 */
.L_x_49:
[----:B------:R-:W-:-:S13]  /*5d00*/  ISETP.GE.AND P2, PT, R0, R85, PT ;  /* 0x000000550000720c */ /* 0x000fda0003f46270 */
[----:B------:R-:W-:Y:S05]  /*5d10*/  @P2 BRA `(.L_x_51) ;  /* 0x0000001000142947 */ /* 0x000fea0003800000 */
[----:B------:R1:W-:Y:S01]  /*5d20*/  @P0 ST.E.64 desc[UR22][R14.64], R16 ;  /* 0x000000100e000985 */ /* 0x0003e2000c101b16 */
[----:B------:R-:W-:Y:S05]  /*5d30*/  @!P1 BRA `(.L_x_51) ;  /* 0x00000010000c9947 */ /* 0x000fea0003800000 */
[----:B------:R1:W-:Y:S01]  /*5d40*/  ST.E.64 desc[UR22][R14.64+0x100], R30 ;  /* 0x0001001e0e007985 */ /* 0x0003e2000c101b16 */
[----:B------:R-:W-:Y:S05]  /*5d50*/  BRA `(.L_x_51) ;  /* 0x0000001000047947 */ /* 0x000fea0003800000 */
.L_x_20:
[----:B------:R-:W-:Y:S05]  /*5d60*/  WARPSYNC.ALL ;  /* 0x0000000000007948 */ /* 0x000fea0003800000 */
[----:B------:R-:W-:Y:S06]  /*5d70*/  BAR.SYNC.DEFER_BLOCKING 0x0 ;  /* 0x0000000000007b1d */ /* 0x000fec0000010000 */
[----:B------:R-:W-:Y:S01]  /*5d80*/  ULDC UR7, c[0x0][0x210] ;  /* 0x0000840000077ab9 */ /* 0x000fe20000000800 */
[----:B------:R-:W-:Y:S01]  /*5d90*/  BSSY B0, `(.L_x_52) ;  /* 0x000001a000007945 */ /* 0x000fe20003800000 */
[----:B------:R-:W-:Y:S01]  /*5da0*/  ISETP.GE.AND P2, PT, R0, UR7, PT ;  /* 0x0000000700007c0c */ /* 0x000fe2000bf46270 */
[----:B------:R-:W-:-:S04]  /*5db0*/  DEPBAR.LE SB5, 0xd ;  /* 0x0000d3400000791a */ /* 0x000fc80000000000 */
[----:B------:R2:W-:Y:S04]  /*5dc0*/  STS.128 [R87], R4 ;  /* 0x0000000457007388 */ /* 0x0005e80000000c00 */
[----:B------:R2:W-:Y:S04]  /*5dd0*/  STS.128 [R87+0x40], R8 ;  /* 0x0000400857007388 */ /* 0x0005e80000000c00 */
[----:B------:R2:W-:Y:S01]  /*5de0*/  STS.128 [R87+0x80], R12 ;  /* 0x0000800c57007388 */ /* 0x0005e20000000c00 */
[----:B------:R-:W-:-:S04]  /*5df0*/  DEPBAR.LE SB5, 0xc ;  /* 0x0000d3000000791a */ /* 0x000fc80000000000 */
[----:B------:R2:W-:Y:S01]  /*5e00*/  STS.128 [R87+0xc0], R16 ;  /* 0x0000c01057007388 */ /* 0x0005e20000000c00 */
[----:B------:R-:W-:Y:S06]  /*5e10*/  BAR.SYNC.DEFER_BLOCKING 0x0 ;  /* 0x0000000000007b1d */ /* 0x000fec0000010000 */
[----:B------:R2:W3:Y:S04]  /*5e20*/  LDS.64 R78, [R84+UR6+0x220] ;  /* 0x00022006544e7984 */ /* 0x0004e80008000a00 */
[----:B------:R2:W2:Y:S04]  /*5e30*/  LDS.64 R76, [R84+UR6+0x320] ;  /* 0x00032006544c7984 */ /* 0x0004a80008000a00 */
[----:B------:R2:W2:Y:S04]  /*5e40*/  LDS.64 R74, [R84+UR6+0x440] ;  /* 0x00044006544a7984 */ /* 0x0004a80008000a00 */
[----:B------:R2:W2:Y:S04]  /*5e50*/  LDS.64 R72, [R84+UR6+0x540] ;  /* 0x0005400654487984 */ /* 0x0004a80008000a00 */
[----:B------:R2:W2:Y:S04]  /*5e60*/  LDS.64 R70, [R84+UR6+0x660] ;  /* 0x0006600654467984 */ /* 0x0004a80008000a00 */
[----:B-1----:R1:W1:Y:S01]  /*5e70*/  LDS.64 R68, [R84+UR6+0x760] ;  /* 0x0007600654447984 */ /* 0x0022620008000a00 */
[----:B------:R-:W-:Y:S05]  /*5e80*/  @P2 BRA `(.L_x_53) ;  /* 0x0000000000282947 */ /* 0x000fea0003800000 */
[----:B--2---:R-:W2:Y:S01]  /*5e90*/  @P0 LDS.64 R4, [R84+UR6] ;  /* 0x0000000654040984 */ /* 0x004ea20008000a00 */
[----:B------:R-:W-:Y:S01]  /*5ea0*/  @P0 IMAD.MOV.U32 R8, RZ, RZ, R98 ;  /* 0x000000ffff080224 */ /* 0x000fe200078e0062 */
[----:B------:R-:W-:Y:S01]  /*5eb0*/  @P1 MOV R6, R98 ;  /* 0x0000006200061202 */ /* 0x000fe20000000f00 */
[----:B------:R-:W-:Y:S01]  /*5ec0*/  @P0 IMAD.MOV.U32 R9, RZ, RZ, R99 ;  /* 0x000000ffff090224 */ /* 0x000fe200078e0063 */
[----:B------:R-:W4:Y:S01]  /*5ed0*/  LDS.64 R2, [R84+UR6+0x100] ;  /* 0x0001000654027984 */ /* 0x000f220008000a00 */
[----:B------:R-:W-:Y:S01]  /*5ee0*/  @P1 MOV R7, R99 ;  /* 0x0000006300071202 */ /* 0x000fe20000000f00 */
[-C--:B--2---:R-:W-:Y:S02]  /*5ef0*/  @P0 DMUL R4, R4, R88.reuse ;  /* 0x0000005804040228 */ /* 0x084fe40000000000 */
[----:B----4-:R-:W-:-:S05]  /*5f00*/  @P1 DMUL R2, R2, R88 ;  /* 0x0000005802021228 */ /* 0x010fca0000000000 */
[----:B------:R2:W-:Y:S04]  /*5f10*/  @P0 ST.E.64 desc[UR22][R8.64], R4 ;  /* 0x0000000408000985 */ /* 0x0005e8000c101b16 */
[----:B------:R2:W-:Y:S02]  /*5f20*/  @P1 ST.E.64 desc[UR22][R6.64+0x100], R2 ;  /* 0x0001000206001985 */ /* 0x0005e4000c101b16 */
.L_x_53:
[----:B------:R-:W-:Y:S05]  /*5f30*/  BSYNC B0 ;  /* 0x0000000000007941 */ /* 0x000fea0003800000 */
.L_x_52:
[----:B--2---:R-:W2:Y:S01]  /*5f40*/  LDC.64 R2, c[0x0][0x288] ;  /* 0x0000a200ff027b82 */ /* 0x004ea20000000a00 */
[----:B------:R-:W-:Y:S01]  /*5f50*/  VIADD R4, R0, 0x1 ;  /* 0x0000000100047836 */ /* 0x000fe20000000000 */
[----:B------:R-:W-:Y:S04]  /*5f60*/  BSSY B0, `(.L_x_54) ;  /* 0x000000b000007945 */ /* 0x000fe80003800000 */
[----:B------:R-:W-:Y:S02]  /*5f70*/  ISETP.GE.AND P2, PT, R4, UR7, PT ;  /* 0x0000000704007c0c */ /* 0x000fe4000bf46270 */
[----:B--2---:R-:W-:-:S05]  /*5f80*/  IADD3 R6, P3, R98, R2, RZ ;  /* 0x0000000262067210 */ /* 0x004fca0007f7e0ff */
[----:B------:R-:W-:-:S06]  /*5f90*/  IMAD.X R7, R99, 0x1, R3, P3 ;  /* 0x0000000163077824 */ /* 0x000fcc00018e0603 */
[----:B------:R-:W-:Y:S05]  /*5fa0*/  @P2 BRA `(.L_x_55) ;  /* 0x0000000000182947 */ /* 0x000fea0003800000 */
[-C--:B---3--:R-:W-:Y:S01]  /*5fb0*/  @P0 DMUL R78, R78, R88.reuse ;  /* 0x000000584e4e0228 */ /* 0x088fe20000000000 */
[----:B------:R-:W-:Y:S01]  /*5fc0*/  @P1 MOV R4, R6 ;  /* 0x0000000600041202 */ /* 0x000fe20000000f00 */
[----:B------:R-:W-:Y:S01]  /*5fd0*/  @P1 DMUL R76, R76, R88 ;  /* 0x000000584c4c1228 */ /* 0x000fe20000000000 */
[----:B------:R-:W-:-:S04]  /*5fe0*/  @P1 MOV R5, R7 ;  /* 0x0000000700051202 */ /* 0x000fc80000000f00 */
[----:B------:R2:W-:Y:S04]  /*5ff0*/  @P0 ST.E.64 desc[UR22][R6.64], R78 ;  /* 0x0000004e06000985 */ /* 0x0005e8000c101b16 */
[----:B------:R2:W-:Y:S02]  /*6000*/  @P1 ST.E.64 desc[UR22][R4.64+0x100], R76 ;  /* 0x0001004c04001985 */ /* 0x0005e4000c101b16 */
.L_x_55:
[----:B------:R-:W-:Y:S05]  /*6010*/  BSYNC B0 ;  /* 0x0000000000007941 */ /* 0x000fea0003800000 */
.L_x_54:
[----:B--2---:R-:W-:Y:S01]  /*6020*/  VIADD R4, R0, 0x2 ;  /* 0x0000000200047836 */ /* 0x004fe20000000000 */
[----:B------:R-:W-:Y:S01]  /*6030*/  IADD3 R6, P3, R6, R2, RZ ;  /* 0x0000000206067210 */ /* 0x000fe20007f7e0ff */
[----:B------:R-:W-:Y:S03]  /*6040*/  BSSY B0, `(.L_x_56) ;  /* 0x000000a000007945 */ /* 0x000fe60003800000 */
[----:B------:R-:W-:Y:S01]  /*6050*/  ISETP.GE.AND P2, PT, R4, UR7, PT ;  /* 0x0000000704007c0c */ /* 0x000fe2000bf46270 */
[----:B------:R-:W-:-:S12]  /*6060*/  IMAD.X R7, R7, 0x1, R3, P3 ;  /* 0x0000000107077824 */ /* 0x000fd800018e0603 */
[----:B------:R-:W-:Y:S05]  /*6070*/  @P2 BRA `(.L_x_57) ;  /* 0x0000000000182947 */ /* 0x000fea0003800000 */
[-C--:B------:R-:W-:Y:S01]  /*6080*/  @P0 DMUL R74, R74, R88.reuse ;  /* 0x000000584a4a0228 */ /* 0x080fe20000000000 */
[----:B------:R-:W-:Y:S01]  /*6090*/  @P1 MOV R4, R6 ;  /* 0x0000000600041202 */ /* 0x000fe20000000f00 */
[----:B------:R-:W-:Y:S01]  /*60a0*/  @P1 DMUL R72, R72, R88 ;  /* 0x0000005848481228 */ /* 0x000fe20000000000 */
[----:B------:R-:W-:-:S04]  /*60b0*/  @P1 MOV R5, R7 ;  /* 0x0000000700051202 */ /* 0x000fc80000000f00 */
[----:B------:R2:W-:Y:S04]  /*60c0*/  @P0 ST.E.64 desc[UR22][R6.64], R74 ;  /* 0x0000004a06000985 */ /* 0x0005e8000c101b16 */
[----:B------:R2:W-:Y:S02]  /*60d0*/  @P1 ST.E.64 desc[UR22][R4.64+0x100], R72 ;  /* 0x0001004804001985 */ /* 0x0005e4000c101b16 */
.L_x_57:
[----:B------:R-:W-:Y:S05]  /*60e0*/  BSYNC B0 ;  /* 0x0000000000007941 */ /* 0x000fea0003800000 */
.L_x_56:
[----:B--2---:R-:W-:Y:S01]  /*60f0*/  VIADD R4, R0, 0x3 ;  /* 0x0000000300047836 */ /* 0x004fe20000000000 */
[----:B------:R-:W-:Y:S01]  /*6100*/  IADD3 R6, P3, R6, R2, RZ ;  /* 0x0000000206067210 */ /* 0x000fe20007f7e0ff */
[----:B------:R-:W-:Y:S03]  /*6110*/  BSSY B0, `(.L_x_58) ;  /* 0x0000008000007945 */ /* 0x000fe60003800000 */
[----:B------:R-:W-:Y:S01]  /*6120*/  ISETP.GE.AND P2, PT, R4, UR7, PT ;  /* 0x0000000704007c0c */ /* 0x000fe2000bf46270 */
[----:B------:R-:W-:-:S12]  /*6130*/  IMAD.X R7, R7, 0x1, R3, P3 ;  /* 0x0000000107077824 */ /* 0x000fd800018e0603 */
[----:B------:R-:W-:Y:S05]  /*6140*/  @P2 BRA `(.L_x_59) ;  /* 0x0000000000102947 */ /* 0x000fea0003800000 */
[-C--:B------:R-:W-:Y:S02]  /*6150*/  @P0 DMUL R70, R70, R88.reuse ;  /* 0x0000005846460228 */ /* 0x080fe40000000000 */
[----:B-1----:R-:W-:-:S05]  /*6160*/  @P1 DMUL R68, R68, R88 ;  /* 0x0000005844441228 */ /* 0x002fca0000000000 */
[----:B------:R2:W-:Y:S04]  /*6170*/  @P0 ST.E.64 desc[UR22][R6.64], R70 ;  /* 0x0000004606000985 */ /* 0x0005e8000c101b16 */
[----:B------:R2:W-:Y:S02]  /*6180*/  @P1 ST.E.64 desc[UR22][R6.64+0x100], R68 ;  /* 0x0001004406001985 */ /* 0x0005e4000c101b16 */
.L_x_59:
[----:B------:R-:W-:Y:S05]  /*6190*/  BSYNC B0 ;  /* 0x0000000000007941 */ /* 0x000fea0003800000 */
.L_x_58:
[----:B------:R-:W-:Y:S01]  /*61a0*/  BAR.SYNC.DEFER_BLOCKING 0x0 ;  /* 0x0000000000007b1d */ /* 0x000fe20000010000 */
[----:B------:R-:W-:-:S05]  /*61b0*/  VIADD R4, R0, 0x8 ;  /* 0x0000000800047836 */ /* 0x000fca0000000000 */
[----:B------:R-:W-:Y:S01]  /*61c0*/  ISETP.GE.AND P2, PT, R4, UR7, PT ;  /* 0x0000000704007c0c */ /* 0x000fe2000bf46270 */
[----:B------:R-:W-:Y:S01]  /*61d0*/  ULDC.64 UR4, c[0x0][0x2a0] ;  /* 0x0000a80000047ab9 */ /* 0x000fe20000000a00 */
[----:B------:R-:W-:Y:S01]  /*61e0*/  BSSY B0, `(.L_x_60) ;  /* 0x0000016000007945 */ /* 0x000fe20003800000 */
[----:B------:R-:W-:-:S04]  /*61f0*/  IADD3 R14, P3, R98, UR4, RZ ;  /* 0x00000004620e7c10 */ /* 0x000fc8000ff7e0ff */
[----:B------:R-:W-:Y:S01]  /*6200*/  IADD3.X R15, R99, UR5, RZ, P3, !PT ;  /* 0x00000005630f7c10 */ /* 0x000fe20009ffe4ff */
[----:B------:R-:W-:-:S04]  /*6210*/  DEPBAR.LE SB5, 0x8 ;  /* 0x0000d2000000791a */ /* 0x000fc80000000000 */
[----:B------:R1:W-:Y:S04]  /*6220*/  STS.128 [R87], R32 ;  /* 0x0000002057007388 */ /* 0x0003e80000000c00 */
[----:B------:R1:W-:Y:S04]  /*6230*/  STS.128 [R87+0x40], R28 ;  /* 0x0000401c57007388 */ /* 0x0003e80000000c00 */
[----:B------:R1:W-:Y:S04]  /*6240*/  STS.128 [R87+0x80], R24 ;  /* 0x0000801857007388 */ /* 0x0003e80000000c00 */
[----:B------:R1:W-:Y:S01]  /*6250*/  STS.128 [R87+0xc0], R20 ;  /* 0x0000c01457007388 */ /* 0x0003e20000000c00 */
[----:B------:R-:W-:Y:S06]  /*6260*/  BAR.SYNC.DEFER_BLOCKING 0x0 ;  /* 0x0000000000007b1d */ /* 0x000fec0000010000 */
[----:B------:R1:W1:Y:S04]  /*6270*/  LDS.64 R18, [R84+UR6+0x220] ;  /* 0x0002200654127984 */ /* 0x0002680008000a00 */
[----:B------:R1:W1:Y:S04]  /*6280*/  LDS.64 R16, [R84+UR6+0x320] ;  /* 0x0003200654107984 */ /* 0x0002680008000a00 */
[----:B------:R1:W1:Y:S04]  /*6290*/  LDS.64 R12, [R84+UR6+0x440] ;  /* 0x00044006540c7984 */ /* 0x0002680008000a00 */
[----:B------:R1:W1:Y:S04]  /*62a0*/  LDS.64 R10, [R84+UR6+0x540] ;  /* 0x00054006540a7984 */ /* 0x0002680008000a00 */
[----:B------:R1:W1:Y:S04]  /*62b0*/  LDS.64 R8, [R84+UR6+0x660] ;  /* 0x0006600654087984 */ /* 0x0002680008000a00 */
[----:B--2---:R2:W1:Y:S01]  /*62c0*/  LDS.64 R6, [R84+UR6+0x760] ;  /* 0x0007600654067984 */ /* 0x0044620008000a00 */
[----:B------:R-:W-:Y:S05]  /*62d0*/  @P2 BRA `(.L_x_61) ;  /* 0x0000000000182947 */ /* 0x000fea0003800000 */
[----:B-1----:R-:W1:Y:S04]  /*62e0*/  @P0 LDS.64 R20, [R84+UR6] ;  /* 0x0000000654140984 */ /* 0x002e680008000a00 */
[----:B------:R-:W4:Y:S01]  /*62f0*/  LDS.64 R4, [R84+UR6+0x100] ;  /* 0x0001000654047984 */ /* 0x000f220008000a00 */
[-C--:B-1----:R-:W-:Y:S02]  /*6300*/  @P0 DMUL R20, R20, R88.reuse ;  /* 0x0000005814140228 */ /* 0x082fe40000000000 */
[----:B----4-:R-:W-:-:S05]  /*6310*/  @P1 DMUL R4, R4, R88 ;  /* 0x0000005804041228 */ /* 0x010fca0000000000 */
[----:B------:R1:W-:Y:S04]  /*6320*/  @P0 ST.E.64 desc[UR22][R14.64], R20 ;  /* 0x000000140e000985 */ /* 0x0003e8000c101b16 */
[----:B------:R1:W-:Y:S02]  /*6330*/  @P1 ST.E.64 desc[UR22][R14.64+0x100], R4 ;  /* 0x000100040e001985 */ /* 0x0003e4000c101b16 */
.L_x_61:
[----:B------:R-:W-:Y:S05]  /*6340*/  BSYNC B0 ;  /* 0x0000000000007941 */ /* 0x000fea0003800000 */
.L_x_60:
[----:B-1----:R-:W-:Y:S01]  /*6350*/  VIADD R4, R0, 0x9 ;  /* 0x0000000900047836 */ /* 0x002fe20000000000 */
        /* <DEDUP_REMOVED lines=11> */
.L_x_63:
[----:B------:R-:W-:Y:S05]  /*6410*/  BSYNC B0 ;  /* 0x0000000000007941 */ /* 0x000fea0003800000 */
.L_x_62:
        /* <DEDUP_REMOVED lines=12> */
.L_x_65:
[----:B------:R-:W-:Y:S05]  /*64e0*/  BSYNC B0 ;  /* 0x0000000000007941 */ /* 0x000fea0003800000 */
.L_x_64:
[----:B-1----:R-:W-:Y:S01]  /*64f0*/  IADD3 R4, R0, 0xb, RZ ;  /* 0x0000000b00047810 */ /* 0x002fe20007ffe0ff */
[----:B------:R-:W-:Y:S03]  /*6500*/  BSSY B0, `(.L_x_66) ;  /* 0x0000009000007945 */ /* 0x000fe60003800000 */
[----:B------:R-:W-:-:S13]  /*6510*/  ISETP.GE.AND P2, PT, R4, UR7, PT ;  /* 0x0000000704007c0c */ /* 0x000fda000bf46270 */
[----:B------:R-:W-:Y:S05]  /*6520*/  @P2 BRA `(.L_x_67) ;  /* 0x0000000000182947 */ /* 0x000fea0003800000 */
[----:B------:R-:W-:Y:S01]  /*6530*/  IADD3 R4, P2, R16, R2, RZ ;  /* 0x0000000210047210 */ /* 0x000fe20007f5e0ff */
[-C--:B------:R-:W-:Y:S02]  /*6540*/  @P0 DMUL R8, R8, R88.reuse ;  /* 0x0000005808080228 */ /* 0x080fe40000000000 */
[----:B------:R-:W-:Y:S01]  /*6550*/  @P1 DMUL R6, R6, R88 ;  /* 0x0000005806061228 */ /* 0x000fe20000000000 */
[----:B------:R-:W-:-:S05]  /*6560*/  IADD3.X R5, R17, R3, RZ, P2, !PT ;  /* 0x0000000311057210 */ /* 0x000fca00017fe4ff */
[----:B------:R1:W-:Y:S04]  /*6570*/  @P0 ST.E.64 desc[UR22][R4.64], R8 ;  /* 0x0000000804000985 */ /* 0x0003e8000c101b16 */
[----:B------:R1:W-:Y:S02]  /*6580*/  @P1 ST.E.64 desc[UR22][R4.64+0x100], R6 ;  /* 0x0001000604001985 */ /* 0x0003e4000c101b16 */
.L_x_67:
[----:B------:R-:W-:Y:S05]  /*6590*/  BSYNC B0 ;  /* 0x0000000000007941 */ /* 0x000fea0003800000 */
.L_x_66:
[----:B------:R-:W-:Y:S01]  /*65a0*/  BAR.SYNC.DEFER_BLOCKING 0x0 ;  /* 0x0000000000007b1d */ /* 0x000fe20000010000 */
[----:B-1----:R-:W-:Y:S01]  /*65b0*/  VIADD R4, R0, 0x10 ;  /* 0x0000001000047836 */ /* 0x002fe20000000000 */
[----:B------:R-:W-:-:S04]  /*65c0*/  IADD3 R14, P3, R14, UR4, RZ ;  /* 0x000000040e0e7c10 */ /* 0x000fc8000ff7e0ff */
[----:B------:R-:W-:Y:S01]  /*65d0*/  ISETP.GE.AND P2, PT, R4, UR7, PT ;  /* 0x0000000704007c0c */ /* 0x000fe2000bf46270 */
[----:B------:R-:W-:Y:S01]  /*65e0*/  BSSY B0, `(.L_x_68) ;  /* 0x0000016000007945 */ /* 0x000fe20003800000 */
[----:B------:R-:W-:Y:S01]  /*65f0*/  IADD3.X R15, R15, UR5, RZ, P3, !PT ;  /* 0x000000050f0f7c10 */ /* 0x000fe20009ffe4ff */
[----:B------:R-:W-:-:S04]  /*6600*/  DEPBAR.LE SB5, 0x5 ;  /* 0x0000d1400000791a */ /* 0x000fc80000000000 */
[----:B------:R1:W-:Y:S04]  /*6610*/  STS.128 [R87], R36 ;  /* 0x0000002457007388 */ /* 0x0003e80000000c00 */
[----:B------:R1:W-:Y:S04]  /*6620*/  STS.128 [R87+0x40], R40 ;  /* 0x0000402857007388 */ /* 0x0003e80000000c00 */
[----:B------:R1:W-:Y:S01]  /*6630*/  STS.128 [R87+0x80], R44 ;  /* 0x0000802c57007388 */ /* 0x0003e20000000c00 */
[----:B------:R-:W-:-:S04]  /*6640*/  DEPBAR.LE SB5, 0x4 ;  /* 0x0000d1000000791a */ /* 0x000fc80000000000 */
[----:B------:R1:W-:Y:S01]  /*6650*/  STS.128 [R87+0xc0], R48 ;  /* 0x0000c03057007388 */ /* 0x0003e20000000c00 */
[----:B------:R-:W-:Y:S06]  /*6660*/  BAR.SYNC.DEFER_BLOCKING 0x0 ;  /* 0x0000000000007b1d */ /* 0x000fec0000010000 */
[----:B------:R1:W1:Y:S04]  /*6670*/  LDS.64 R18, [R84+UR6+0x220] ;  /* 0x0002200654127984 */ /* 0x0002680008000a00 */
[----:B------:R1:W1:Y:S04]  /*6680*/  LDS.64 R16, [R84+UR6+0x320] ;  /* 0x0003200654107984 */ /* 0x0002680008000a00 */
[----:B------:R1:W1:Y:S04]  /*6690*/  LDS.64 R12, [R84+UR6+0x440] ;  /* 0x00044006540c7984 */ /* 0x0002680008000a00 */
[----:B------:R1:W1:Y:S04]  /*66a0*/  LDS.64 R10, [R84+UR6+0x540] ;  /* 0x00054006540a7984 */ /* 0x0002680008000a00 */
[----:B------:R1:W1:Y:S04]  /*66b0*/  LDS.64 R8, [R84+UR6+0x660] ;  /* 0x0006600654087984 */ /* 0x0002680008000a00 */
[----:B------:R1:W1:Y:S01]  /*66c0*/  LDS.64 R6, [R84+UR6+0x760] ;  /* 0x0007600654067984 */ /* 0x0002620008000a00 */
[----:B------:R-:W-:Y:S05]  /*66d0*/  @P2 BRA `(.L_x_69) ;  /* 0x0000000000182947 */ /* 0x000fea0003800000 */
[----:B------:R-:W4:Y:S04]  /*66e0*/  @P0 LDS.64 R20, [R84+UR6] ;  /* 0x0000000654140984 */ /* 0x000f280008000a00 */
[----:B------:R-:W2:Y:S01]  /*66f0*/  LDS.64 R4, [R84+UR6+0x100] ;  /* 0x0001000654047984 */ /* 0x000ea20008000a00 */
[-C--:B----4-:R-:W-:Y:S02]  /*6700*/  @P0 DMUL R20, R20, R88.reuse ;  /* 0x0000005814140228 */ /* 0x090fe40000000000 */
[----:B--2---:R-:W-:-:S05]  /*6710*/  @P1 DMUL R4, R4, R88 ;  /* 0x0000005804041228 */ /* 0x004fca0000000000 */
[----:B------:R2:W-:Y:S04]  /*6720*/  @P0 ST.E.64 desc[UR22][R14.64], R20 ;  /* 0x000000140e000985 */ /* 0x0005e8000c101b16 */
[----:B------:R2:W-:Y:S02]  /*6730*/  @P1 ST.E.64 desc[UR22][R14.64+0x100], R4 ;  /* 0x000100040e001985 */ /* 0x0005e4000c101b16 */
.L_x_69:
[----:B------:R-:W-:Y:S05]  /*6740*/  BSYNC B0 ;  /* 0x0000000000007941 */ /* 0x000fea0003800000 */
.L_x_68:
[----:B--2---:R-:W-:Y:S01]  /*6750*/  VIADD R4, R0, 0x11 ;  /* 0x0000001100047836 */ /* 0x004fe20000000000 */
[----:B------:R-:W-:Y:S01]  /*6760*/  IADD3 R20, P3, R14, R2, RZ ;  /* 0x000000020e147210 */ /* 0x000fe20007f7e0ff */
[----:B------:R-:W-:Y:S03]  /*6770*/  BSSY B0, `(.L_x_70) ;  /* 0x000000a000007945 */ /* 0x000fe60003800000 */
[----:B------:R-:W-:Y:S01]  /*6780*/  ISETP.GE.AND P2, PT, R4, UR7, PT ;  /* 0x0000000704007c0c */ /* 0x000fe2000bf46270 */
[----:B------:R-:W-:-:S12]  /*6790*/  IMAD.X R21, R15, 0x1, R3, P3 ;  /* 0x000000010f157824 */ /* 0x000fd800018e0603 */
[----:B------:R-:W-:Y:S05]  /*67a0*/  @P2 BRA `(.L_x_71) ;  /* 0x0000000000182947 */ /* 0x000fea0003800000 */
[-C--:B-1----:R-:W-:Y:S01]  /*67b0*/  @P0 DMUL R18, R18, R88.reuse ;  /* 0x0000005812120228 */ /* 0x082fe20000000000 */
[----:B------:R-:W-:Y:S01]  /*67c0*/  @P1 MOV R4, R20 ;  /* 0x0000001400041202 */ /* 0x000fe20000000f00 */
[----:B------:R-:W-:Y:S01]  /*67d0*/  @P1 DMUL R16, R16, R88 ;  /* 0x0000005810101228 */ /* 0x000fe20000000000 */
[----:B------:R-:W-:-:S04]  /*67e0*/  @P1 MOV R5, R21 ;  /* 0x0000001500051202 */ /* 0x000fc80000000f00 */
[----:B------:R2:W-:Y:S04]  /*67f0*/  @P0 ST.E.64 desc[UR22][R20.64], R18 ;  /* 0x0000001214000985 */ /* 0x0005e8000c101b16 */
[----:B------:R2:W-:Y:S02]  /*6800*/  @P1 ST.E.64 desc[UR22][R4.64+0x100], R16 ;  /* 0x0001001004001985 */ /* 0x0005e4000c101b16 */
.L_x_71:
[----:B------:R-:W-:Y:S05]  /*6810*/  BSYNC B0 ;  /* 0x0000000000007941 */ /* 0x000fea0003800000 */
.L_x_70:
[----:B--2---:R-:W-:Y:S01]  /*6820*/  VIADD R4, R0, 0x12 ;  /* 0x0000001200047836 */ /* 0x004fe20000000000 */
[----:B-1----:R-:W-:Y:S01]  /*6830*/  IADD3 R16, P3, R20, R2, RZ ;  /* 0x0000000214107210 */ /* 0x002fe20007f7e0ff */
[----:B------:R-:W-:Y:S03]  /*6840*/  BSSY B0, `(.L_x_72) ;  /* 0x000000a000007945 */ /* 0x000fe60003800000 */
[----:B------:R-:W-:Y:S01]  /*6850*/  ISETP.GE.AND P2, PT, R4, UR7, PT ;  /* 0x0000000704007c0c */ /* 0x000fe2000bf46270 */
[----:B------:R-:W-:-:S12]  /*6860*/  IMAD.X R17, R21, 0x1, R3, P3 ;  /* 0x0000000115117824 */ /* 0x000fd800018e0603 */
[----:B------:R-:W-:Y:S05]  /*6870*/  @P2 BRA `(.L_x_73) ;  /* 0x0000000000182947 */ /* 0x000fea0003800000 */
[C---:B------:R-:W-:Y:S01]  /*6880*/  @P1 LEA R4, P2, R2.reuse, R14, 0x1 ;  /* 0x0000000e02041211 */ /* 0x040fe200078408ff */
[-C--:B------:R-:W-:Y:S02]  /*6890*/  @P0 DMUL R12, R12, R88.reuse ;  /* 0x000000580c0c0228 */ /* 0x080fe40000000000 */
[----:B------:R-:W-:Y:S01]  /*68a0*/  @P1 DMUL R10, R10, R88 ;  /* 0x000000580a0a1228 */ /* 0x000fe20000000000 */
[----:B------:R-:W-:-:S04]  /*68b0*/  @P1 LEA.HI.X R5, R2, R15, R3, 0x1, P2 ;  /* 0x0000000f02051211 */ /* 0x000fc800010f0c03 */
[----:B------:R1:W-:Y:S04]  /*68c0*/  @P0 ST.E.64 desc[UR22][R16.64], R12 ;  /* 0x0000000c10000985 */ /* 0x0003e8000c101b16 */
[----:B------:R1:W-:Y:S02]  /*68d0*/  @P1 ST.E.64 desc[UR22][R4.64+0x100], R10 ;  /* 0x0001000a04001985 */ /* 0x0003e4000c101b16 */
.L_x_73:
[----:B------:R-:W-:Y:S05]  /*68e0*/  BSYNC B0 ;  /* 0x0000000000007941 */ /* 0x000fea0003800000 */
.L_x_72:
        /* <DEDUP_REMOVED lines=10> */
.L_x_75:
[----:B------:R-:W-:Y:S05]  /*6990*/  BSYNC B0 ;  /* 0x0000000000007941 */ /* 0x000fea0003800000 */
.L_x_74:
[----:B------:R-:W-:Y:S01]  /*69a0*/  BAR.SYNC.DEFER_BLOCKING 0x0 ;  /* 0x0000000000007b1d */ /* 0x000fe20000010000 */
[----:B-1----:R-:W-:Y:S01]  /*69b0*/  VIADD R4, R0, 0x18 ;  /* 0x0000001800047836 */ /* 0x002fe20000000000 */
[----:B------:R-:W-:-:S04]  /*69c0*/  IADD3 R14, P3, R14, UR4, RZ ;  /* 0x000000040e0e7c10 */ /* 0x000fc8000ff7e0ff */
[----:B------:R-:W-:Y:S01]  /*69d0*/  ISETP.GE.AND P2, PT, R4, UR7, PT ;  /* 0x0000000704007c0c */ /* 0x000fe2000bf46270 */
[----:B------:R-:W-:Y:S01]  /*69e0*/  BSSY B0, `(.L_x_76) ;  /* 0x0000014000007945 */ /* 0x000fe20003800000 */
[----:B------:R-:W-:Y:S01]  /*69f0*/  IADD3.X R15, R15, UR5, RZ, P3, !PT ;  /* 0x000000050f0f7c10 */ /* 0x000fe20009ffe4ff */
[----:B-----5:R1:W-:Y:S04]  /*6a00*/  STS.128 [R87], R64 ;  /* 0x0000004057007388 */ /* 0x0203e80000000c00 */
[----:B------:R1:W-:Y:S04]  /*6a10*/  STS.128 [R87+0x40], R60 ;  /* 0x0000403c57007388 */ /* 0x0003e80000000c00 */
[----:B------:R1:W-:Y:S04]  /*6a20*/  STS.128 [R87+0x80], R56 ;  /* 0x0000803857007388 */ /* 0x0003e80000000c00 */
[----:B------:R1:W-:Y:S01]  /*6a30*/  STS.128 [R87+0xc0], R52 ;  /* 0x0000c03457007388 */ /* 0x0003e20000000c00 */
[----:B------:R-:W-:Y:S06]  /*6a40*/  BAR.SYNC.DEFER_BLOCKING 0x0 ;  /* 0x0000000000007b1d */ /* 0x000fec0000010000 */
[----:B------:R1:W2:Y:S04]  /*6a50*/  LDS.64 R12, [R84+UR6+0x220] ;  /* 0x00022006540c7984 */ /* 0x0002a80008000a00 */
[----:B------:R1:W1:Y:S04]  /*6a60*/  LDS.64 R10, [R84+UR6+0x320] ;  /* 0x00032006540a7984 */ /* 0x0002680008000a00 */
[----:B------:R1:W1:Y:S04]  /*6a70*/  LDS.64 R8, [R84+UR6+0x440] ;  /* 0x0004400654087984 */ /* 0x0002680008000a00 */
[----:B------:R1:W1:Y:S04]  /*6a80*/  LDS.64 R6, [R84+UR6+0x540] ;  /* 0x0005400654067984 */ /* 0x0002680008000a00 */
[----:B------:R1:W1:Y:S04]  /*6a90*/  LDS.64 R18, [R84+UR6+0x660] ;  /* 0x0006600654127984 */ /* 0x0002680008000a00 */
[----:B------:R1:W1:Y:S01]  /*6aa0*/  LDS.64 R16, [R84+UR6+0x760] ;  /* 0x0007600654107984 */ /* 0x0002620008000a00 */
[----:B------:R-:W-:Y:S05]  /*6ab0*/  @P2 BRA `(.L_x_77) ;  /* 0x0000000000182947 */ /* 0x000fea0003800000 */
[----:B------:R-:W4:Y:S04]  /*6ac0*/  LDS.64 R4, [R84+UR6] ;  /* 0x0000000654047984 */ /* 0x000f280008000a00 */
[----:B------:R-:W3:Y:S01]  /*6ad0*/  LDS.64 R20, [R84+UR6+0x100] ;  /* 0x0001000654147984 */ /* 0x000ee20008000a00 */
[-C--:B----4-:R-:W-:Y:S02]  /*6ae0*/  DMUL R4, R4, R88.reuse ;  /* 0x0000005804047228 */ /* 0x090fe40000000000 */
[----:B---3--:R-:W-:-:S05]  /*6af0*/  DMUL R20, R20, R88 ;  /* 0x0000005814147228 */ /* 0x008fca0000000000 */
[----:B------:R3:W-:Y:S04]  /*6b00*/  @P0 ST.E.64 desc[UR22][R14.64], R4 ;  /* 0x000000040e000985 */ /* 0x0007e8000c101b16 */
[----:B------:R3:W-:Y:S02]  /*6b10*/  @P1 ST.E.64 desc[UR22][R14.64+0x100], R20 ;  /* 0x000100140e001985 */ /* 0x0007e4000c101b16 */
.L_x_77:
[----:B------:R-:W-:Y:S05]  /*6b20*/  BSYNC B0 ;  /* 0x0000000000007941 */ /* 0x000fea0003800000 */
.L_x_76:
[----:B---3--:R-:W-:Y:S01]  /*6b30*/  VIADD R4, R0, 0x19 ;  /* 0x0000001900047836 */ /* 0x008fe20000000000 */
[----:B------:R-:W-:Y:S01]  /*6b40*/  BSSY B0, `(.L_x_78) ;  /* 0x000000d000007945 */ /* 0x000fe20003800000 */
[-C--:B-1----:R-:W-:Y:S02]  /*6b50*/  DMUL R16, R16, R88.reuse ;  /* 0x0000005810107228 */ /* 0x082fe40000000000 */
[-C--:B------:R-:W-:Y:S01]  /*6b60*/  DMUL R18, R18, R88.reuse ;  /* 0x0000005812127228 */ /* 0x080fe20000000000 */
[----:B------:R-:W-:Y:S01]  /*6b70*/  ISETP.GE.AND P2, PT, R4, UR7, PT ;  /* 0x0000000704007c0c */ /* 0x000fe2000bf46270 */
[-C--:B------:R-:W-:Y:S01]  /*6b80*/  DMUL R4, R10, R88.reuse ;  /* 0x000000580a047228 */ /* 0x080fe20000000000 */
[----:B------:R-:W-:Y:S01]  /*6b90*/  IADD3 R10, P3, R14, R2, RZ ;  /* 0x000000020e0a7210 */ /* 0x000fe20007f7e0ff */
[-C--:B------:R-:W-:Y:S02]  /*6ba0*/  DMUL R6, R6, R88.reuse ;  /* 0x0000005806067228 */ /* 0x080fe40000000000 */
[----:B------:R-:W-:-:S02]  /*6bb0*/  DMUL R8, R8, R88 ;  /* 0x0000005808087228 */ /* 0x000fc40000000000 */
[----:B--2---:R-:W-:Y:S01]  /*6bc0*/  DMUL R12, R12, R88 ;  /* 0x000000580c0c7228 */ /* 0x004fe20000000000 */
[----:B------:R-:W-:-:S05]  /*6bd0*/  IMAD.X R11, R15, 0x1, R3, P3 ;  /* 0x000000010f0b7824 */ /* 0x000fca00018e0603 */
[----:B------:R-:W-:Y:S05]  /*6be0*/  @P2 BRA `(.L_x_79) ;  /* 0x0000000000082947 */ /* 0x000fea0003800000 */
[----:B------:R1:W-:Y:S04]  /*6bf0*/  @P0 ST.E.64 desc[UR22][R10.64], R12 ;  /* 0x0000000c0a000985 */ /* 0x0003e8000c101b16 */
[----:B------:R1:W-:Y:S02]  /*6c00*/  @P1 ST.E.64 desc[UR22][R10.64+0x100], R4 ;  /* 0x000100040a001985 */ /* 0x0003e4000c101b16 */
.L_x_79:
[----:B------:R-:W-:Y:S05]  /*6c10*/  BSYNC B0 ;  /* 0x0000000000007941 */ /* 0x000fea0003800000 */
.L_x_78:
[----:B-1----:R-:W-:Y:S01]  /*6c20*/  VIADD R4, R0, 0x1a ;  /* 0x0000001a00047836 */ /* 0x002fe20000000000 */
[----:B------:R-:W-:Y:S01]  /*6c30*/  IADD3 R10, P3, R10, R2, RZ ;  /* 0x000000020a0a7210 */ /* 0x000fe20007f7e0ff */
[----:B------:R-:W-:Y:S03]  /*6c40*/  BSSY B0, `(.L_x_80) ;  /* 0x0000008000007945 */ /* 0x000fe60003800000 */
[----:B------:R-:W-:Y:S01]  /*6c50*/  ISETP.GE.AND P2, PT, R4, UR7, PT ;  /* 0x0000000704007c0c */ /* 0x000fe2000bf46270 */
[----:B------:R-:W-:-:S12]  /*6c60*/  IMAD.X R11, R11, 0x1, R3, P3 ;  /* 0x000000010b0b7824 */ /* 0x000fd800018e0603 */
[----:B------:R-:W-:Y:S05]  /*6c70*/  @P2 BRA `(.L_x_81) ;  /* 0x0000000000102947 */ /* 0x000fea0003800000 */
[----:B------:R-:W-:Y:S01]  /*6c80*/  @P1 MOV R4, R10 ;  /* 0x0000000a00041202 */ /* 0x000fe20000000f00 */
[----:B------:R1:W-:Y:S01]  /*6c90*/  @P0 ST.E.64 desc[UR22][R10.64], R8 ;  /* 0x000000080a000985 */ /* 0x0003e2000c101b16 */
[----:B------:R-:W-:-:S05]  /*6ca0*/  @P1 MOV R5, R11 ;  /* 0x0000000b00051202 */ /* 0x000fca0000000f00 */
[----:B------:R1:W-:Y:S02]  /*6cb0*/  @P1 ST.E.64 desc[UR22][R4.64+0x100], R6 ;  /* 0x0001000604001985 */ /* 0x0003e4000c101b16 */
.L_x_81:
[----:B------:R-:W-:Y:S05]  /*6cc0*/  BSYNC B0 ;  /* 0x0000000000007941 */ /* 0x000fea0003800000 */
.L_x_80:
[----:B------:R-:W-:Y:S01]  /*6cd0*/  VIADD R0, R0, 0x1b ;  /* 0x0000001b00007836 */ /* 0x000fe20000000000 */
[----:B-1----:R-:W-:-:S04]  /*6ce0*/  IADD3 R4, P3, R10, R2, RZ ;  /* 0x000000020a047210 */ /* 0x002fc80007f7e0ff */
[----:B------:R-:W-:Y:S01]  /*6cf0*/  ISETP.GE.AND P2, PT, R0, UR7, PT ;  /* 0x0000000700007c0c */ /* 0x000fe2000bf46270 */
[----:B------:R-:W-:-:S12]  /*6d00*/  IMAD.X R5, R11, 0x1, R3, P3 ;  /* 0x000000010b057824 */ /* 0x000fd800018e0603 */
[----:B------:R-:W-:Y:S05]  /*6d10*/  @P2 BRA `(.L_x_51) ;  /* 0x0000000000142947 */ /* 0x000fea0003800000 */
[----:B------:R-:W-:Y:S01]  /*6d20*/  @P1 IMAD R3, R3, 0x3, RZ ;  /* 0x0000000303031824 */ /* 0x000fe200078e02ff */
[----:B------:R1:W-:Y:S01]  /*6d30*/  @P0 ST.E.64 desc[UR22][R4.64], R18 ;  /* 0x0000001204000985 */ /* 0x0003e2000c101b16 */
[----:B------:R-:W-:-:S05]  /*6d40*/  @P1 IMAD.WIDE.U32 R14, R2, 0x3, R14 ;  /* 0x00000003020e1825 */ /* 0x000fca00078e000e */
[----:B------:R-:W-:-:S05]  /*6d50*/  @P1 IADD3 R15, R15, R3, RZ ;  /* 0x000000030f0f1210 */ /* 0x000fca0007ffe0ff */
[----:B------:R1:W-:Y:S02]  /*6d60*/  @P1 ST.E.64 desc[UR22][R14.64+0x100], R16 ;  /* 0x000100100e001985 */ /* 0x0003e4000c101b16 */
.L_x_51:
[----:B------:R-:W-:Y:S05]  /*6d70*/  BSYNC B1 ;  /* 0x0000000000017941 */ /* 0x000fea0003800000 */
.L_x_19:
[----:B------:R-:W-:Y:S02]  /*6d80*/  ULDC UR4, c[0x0][0x2f0] ;  /* 0x0000bc0000047ab9 */ /* 0x000fe40000000800 */
[----:B------:R-:W-:-:S13]  /*6d90*/  ISETP.NE.AND P0, PT, RZ, UR4, PT ;  /* 0x00000004ff007c0c */ /* 0x000fda000bf05270 */
[----:B------:R-:W-:Y:S05]  /*6da0*/  @P0 EXIT ;  /* 0x000000000000094d */ /* 0x000fea0003800000 */
[----:B------:R-:W4:Y:S02]  /*6db0*/  LDC R2, c[0x0][0x224] ;  /* 0x00008900ff027b82 */ /* 0x000f240000000800 */
[----:B----4-:R-:W-:-:S13]  /*6dc0*/  ISETP.GE.AND P0, PT, R2, 0x2, PT ;  /* 0x000000020200780c */ /* 0x010fda0003f06270 */
[----:B------:R-:W-:Y:S05]  /*6dd0*/  @!P0 EXIT ;  /* 0x000000000000894d */ /* 0x000fea0003800000 */
[----:B------:R-:W4:Y:S01]  /*6de0*/  S2R R0, SR_TID.X ;  /* 0x0000000000007919 */ /* 0x000f220000002100 */
[----:B------:R-:W-:-:S06]  /*6df0*/  UIADD3 UR4, UR17, 0x1, URZ ;  /* 0x0000000111047890 */ /* 0x000fcc000fffe03f */
[----:B------:R-:W-:Y:S01]  /*6e00*/  ISETP.NE.AND P1, PT, R2, UR4, PT ;  /* 0x0000000402007c0c */ /* 0x000fe2000bf25270 */
[----:B------:R-:W-:Y:S01]  /*6e10*/  IMAD.U32 R2, RZ, RZ, UR4 ;  /* 0x00000004ff027e24 */ /* 0x000fe2000f8e00ff */
[----:B------:R-:W-:Y:S05]  /*6e20*/  WARPSYNC.ALL ;  /* 0x0000000000007948 */ /* 0x000fea0003800000 */
[----:B------:R-:W-:Y:S01]  /*6e30*/  BAR.SYNC.DEFER_BLOCKING 0x0 ;  /* 0x0000000000007b1d */ /* 0x000fe20000010000 */
[----:B------:R-:W-:Y:S02]  /*6e40*/  SEL R2, R2, RZ, P1 ;  /* 0x000000ff02027207 */ /* 0x000fe40000800000 */
[----:B----4-:R-:W-:-:S13]  /*6e50*/  ISETP.GT.AND P0, PT, R0, RZ, PT ;  /* 0x000000ff0000720c */ /* 0x010fda0003f04270 */
[----:B------:R-:W-:Y:S05]  /*6e60*/  @P0 EXIT ;  /* 0x000000000000094d */ /* 0x000fea0003800000 */
[----:B------:R-:W4:Y:S01]  /*6e70*/  S2R R3, SR_CTAID.Y ;  /* 0x0000000000037919 */ /* 0x000f220000002600 */
[----:B------:R-:W2:Y:S01]  /*6e80*/  S2UR UR6, SR_CTAID.X ;  /* 0x00000000000679c3 */ /* 0x000ea20000002500 */
[----:B------:R-:W-:Y:S01]  /*6e90*/  ULDC UR5, c[0x0][0x228] ;  /* 0x00008a0000057ab9 */ /* 0x000fe20000000800 */
[----:B------:R-:W-:Y:S02]  /*6ea0*/  UMOV UR4, 0xffffffff ;  /* 0xffffffff00047882 */ /* 0x000fe40000000000 */
[----:B------:R-:W-:-:S04]  /*6eb0*/  USHF.L.U32 UR4, UR4, UR5, URZ ;  /* 0x0000000504047299 */ /* 0x000fc8000800063f */
[----:B------:R-:W3:Y:S08]  /*6ec0*/  LDC R0, c[0x0][0x21c] ;  /* 0x00008700ff007b82 */ /* 0x000ef00000000800 */
[----:B-1----:R-:W1:Y:S01]  /*6ed0*/  LDC.64 R4, c[0x0][0x330] ;  /* 0x0000cc00ff047b82 */ /* 0x002e620000000a00 */
[----:B--2---:R-:W-:Y:S01]  /*6ee0*/  ULOP3.LUT UR4, UR6, UR4, URZ, 0x30, !UPT ;  /* 0x0000000406047292 */ /* 0x004fe2000f8e303f */
[----:B----4-:R-:W-:Y:S01]  /*6ef0*/  SHF.L.U32 R3, R3, UR5, RZ ;  /* 0x0000000503037c19 */ /* 0x010fe200080006ff */
[----:B------:R-:W-:-:S04]  /*6f00*/  USHF.R.S32.HI UR5, URZ, UR5, UR6 ;  /* 0x000000053f057299 */ /* 0x000fc80008011406 */
[----:B------:R-:W-:-:S05]  /*6f10*/  IADD3 R3, R3, UR4, RZ ;  /* 0x0000000403037c10 */ /* 0x000fca000fffe0ff */
[----:B---3--:R-:W-:-:S04]  /*6f20*/  IMAD R3, R3, R0, UR5 ;  /* 0x0000000503037e24 */ /* 0x008fc8000f8e0200 */
[----:B-1----:R-:W-:Y:S01]  /*6f30*/  IMAD.WIDE R4, R3, 0x4, R4 ;  /* 0x0000000403047825 */ /* 0x002fe200078e0204 */
[----:B------:R-:W-:Y:S01]  /*6f40*/  @!PT LDS RZ, [RZ] ;  /* 0x00000000fffff984 */ /* 0x000fe20000000800 */
[----:B------:R-:W-:Y:S01]  /*6f50*/  @!PT LDS RZ, [RZ] ;  /* 0x00000000fffff984 */ /* 0x000fe20000000800 */
[----:B------:R-:W-:Y:S01]  /*6f60*/  @!PT LDS RZ, [RZ] ;  /* 0x00000000fffff984 */ /* 0x000fe20000000800 */
[----:B------:R-:W-:Y:S01]  /*6f70*/  @!PT LDS RZ, [RZ] ;  /* 0x00000000fffff984 */ /* 0x000fe20000000800 */
[----:B------:R-:W-:Y:S06]  /*6f80*/  MEMBAR.ALL.GPU ;  /* 0x0000000000007992 */ /* 0x000fec000000a000 */
[----:B------:R-:W-:-:S00]  /*6f90*/  ERRBAR ;  /* 0x00000000000079ab */ /* 0x000fc00000000000 */
[----:B------:R-:W-:Y:S06]  /*6fa0*/  CGAERRBAR ;  /* 0x00000000000075ab */ /* 0x000fec0000000000 */
[----:B------:R-:W-:Y:S01]  /*6fb0*/  STG.E.STRONG.GPU desc[UR22][R4.64], R2 ;  /* 0x0000000204007986 */ /* 0x000fe2000c10f916 */
[----:B------:R-:W-:Y:S05]  /*6fc0*/  EXIT ;  /* 0x000000000000794d */ /* 0x000fea0003800000 */
.L_x_82:
[----:B------:R-:W-:-:S00]  /*6fd0*/  BRA `(.L_x_82) ;  /* 0xfffffffc00fc7947 */ /* 0x000fc0000383ffff */
[----:B------:R-:W-:-:S00]  /*6fe0*/  NOP ;  /* 0x0000000000007918 */ /* 0x000fc00000000000 */
        /* <DEDUP_REMOVED lines=9> */
.L_x_83:


//--------------------- .nv.shared._ZN7cutlass6KernelINS_4gemm6kernel13TrmmUniversalINS1_11threadblock13MmaMultistageINS1_9GemmShapeILi128ELi64ELi16EEENS_9transform11threadblock44PredicatedTileAccessIteratorTriangularMatrixINS_11MatrixShapeILi128ELi16EEEdNS_6layout8RowMajorELi1ENS8_29PitchLinearWarpRakedThreadMapINS_16PitchLinearShapeILi16ELi128EEELi256ENSG_ILi16ELi2EEELi1EEELNS_8SideModeE1ELNS_8FillModeE0ELNS_8DiagTypeE3ENS_5ArrayIdLi1ELb1EEEEENS9_25RegularTileAccessIteratorISC_dNSD_40RowMajorTensorOpMultiplicand64bCrosswiseELi1ESJ_Li8EEELNS_4arch14CacheOperation4KindE0ENSA_INSB_ILi16ELi64EEEdSE_Li0ENS8_31PitchLinearWarpStripedThreadMapINSG_ILi64ELi16EEELi256ESI_Li1EEELSK_1ELSL_2ELSM_0ESO_EENSQ_ISW_dNSD_40RowMajorTensorOpMultiplicandCongruous64bELi0ESZ_Li8EEELSV_0EdSE_NS4_9MmaPolicyINS1_4warp11MmaTensorOpINS6_ILi32ELi32ELi16EEEdSR_dS11_dSE_NS14_17MmaTensorOpPolicyINST_3MmaINS6_ILi8ELi8ELi4EEELi32EdSE_dNSD_11ColumnMajorEdSE_NST_13OpMultiplyAddEEENSB_ILi1ELi1EEEEELi1ELb0EbEENSB_ILi0ELi0EEES1G_Li1EEELi3ELNS1_23SharedMemoryClearOptionE1EbEENS_8epilogue11threadblock8EpilogueIS7_S1F_Li1ENS1L_22PredicatedTileIteratorINS1L_26OutputTileOptimalThreadMapINS1L_15OutputTileShapeILi64ELi8ELi4ELi1ELi1EEENS1P_ILi1ELi4ELi1ELi1ELi4EEELi256ELi1ELi64EEEdLb0ENSD_9NoPermuteELb1EEENS1K_4warp24FragmentIteratorTensorOpIS16_S19_dNSN_IdLi2ELb1EEESE_EENS1V_20TileIteratorTensorOpIS16_S19_dSE_EENS1L_18SharedLoadIteratorINS1S_18CompactedThreadMapEdLi8EEENS1K_6thread17LinearCombinationIdLi1EddLNS24_9ScaleType4KindE0ELNS_15FloatRoundStyleE2EdEENSB_ILi0ELi4EEELi1ELi1EEENS4_30GemmIdentityThreadblockSwizzleILi1EEELSK_1ELSL_2ELSM_0EEEEEvNT_6ParamsE --------------------------
	.section	.nv.shared._ZN7cutlass6KernelINS_4gemm6kernel13TrmmUniversalINS1_11threadblock13MmaMultistageINS1_9GemmShapeILi128ELi64ELi16EEENS_9transform11threadblock44PredicatedTileAccessIteratorTriangularMatrixINS_11MatrixShapeILi128ELi16EEEdNS_6layout8RowMajorELi1ENS8_29PitchLinearWarpRakedThreadMapINS_16PitchLinearShapeILi16ELi128EEELi256ENSG_ILi16ELi2EEELi1EEELNS_8SideModeE1ELNS_8FillModeE0ELNS_8DiagTypeE3ENS_5ArrayIdLi1ELb1EEEEENS9_25RegularTileAccessIteratorISC_dNSD_40RowMajorTensorOpMultiplicand64bCrosswiseELi1ESJ_Li8EEELNS_4arch14CacheOperation4KindE0ENSA_INSB_ILi16ELi64EEEdSE_Li0ENS8_31PitchLinearWarpStripedThreadMapINSG_ILi64ELi16EEELi256ESI_Li1EEELSK_1ELSL_2ELSM_0ESO_EENSQ_ISW_dNSD_40RowMajorTensorOpMultiplicandCongruous64bELi0ESZ_Li8EEELSV_0EdSE_NS4_9MmaPolicyINS1_4warp11MmaTensorOpINS6_ILi32ELi32ELi16EEEdSR_dS11_dSE_NS14_17MmaTensorOpPolicyINST_3MmaINS6_ILi8ELi8ELi4EEELi32EdSE_dNSD_11ColumnMajorEdSE_NST_13OpMultiplyAddEEENSB_ILi1ELi1EEEEELi1ELb0EbEENSB_ILi0ELi0EEES1G_Li1EEELi3ELNS1_23SharedMemoryClearOptionE1EbEENS_8epilogue11threadblock8EpilogueIS7_S1F_Li1ENS1L_22PredicatedTileIteratorINS1L_26OutputTileOptimalThreadMapINS1L_15OutputTileShapeILi64ELi8ELi4ELi1ELi1EEENS1P_ILi1ELi4ELi1ELi1ELi4EEELi256ELi1ELi64EEEdLb0ENSD_9NoPermuteELb1EEENS1K_4warp24FragmentIteratorTensorOpIS16_S19_dNSN_IdLi2ELb1EEESE_EENS1V_20TileIteratorTensorOpIS16_S19_dSE_EENS1L_18SharedLoadIteratorINS1S_18CompactedThreadMapEdLi8EEENS1K_6thread17LinearCombinationIdLi1EddLNS24_9ScaleType4KindE0ELNS_15FloatRoundStyleE2EdEENSB_ILi0ELi4EEELi1ELi1EEENS4_30GemmIdentityThreadblockSwizzleILi1EEELSK_1ELSL_2ELSM_0EEEEEvNT_6ParamsE,"aw",@nobits
	.sectionflags	@""
	.align	16
	.zero		1024


//--------------------- .nv.shared.reserved.0     --------------------------
	.section	.nv.shared.reserved.0,"aw",@nobits
	.weak		__nv_reservedSMEM_offset_0_alias
	.size		__nv_reservedSMEM_offset_0_alias, 0, 0
	.other		__nv_reservedSMEM_offset_0_alias,@"STO_CUDA_RESERVED_SHARED STV_DEFAULT"
__nv_reservedSMEM_offset_0_alias:
	.zero		0


//--------------------- .nv.global                --------------------------
	.section	.nv.global,"aw",@nobits
.nv.global:
	.type		_ZN39_INTERNAL_57b0951e_4_k_cu_12d05be6_30464cute1_E,@object
	.size		_ZN39_INTERNAL_57b0951e_4_k_cu_12d05be6_30464cute1_E,(_ZN39_INTERNAL_57b0951e_4_k_cu_12d05be6_30464cuda3std3__45__cpo6cbeginE - _ZN39_INTERNAL_57b0951e_4_k_cu_12d05be6_30464cute1_E)
_ZN39_INTERNAL_57b0951e_4_k_cu_12d05be6_30464cute1_E:
	.zero		1
	.type		_ZN39_INTERNAL_57b0951e_4_k_cu_12d05be6_30464cuda3std3__45__cpo6cbeginE,@object
	.size		_ZN39_INTERNAL_57b0951e_4_k_cu_12d05be6_30464cuda3std3__45__cpo6cbeginE,(_ZN39_INTERNAL_57b0951e_4_k_cu_12d05be6_30464cuda3std3__48in_placeE - _ZN39_INTERNAL_57b0951e_4_k_cu_12d05be6_30464cuda3std3__45__cpo6cbeginE)
_ZN39_INTERNAL_57b0951e_4_k_cu_12d05be6_30464cuda3std3__45__cpo6cbeginE:
	.zero		1
	.type		_ZN39_INTERNAL_57b0951e_4_k_cu_12d05be6_30464cuda3std3__48in_placeE,@object
	.size		_ZN39_INTERNAL_57b0951e_4_k_cu_12d05be6_30464cuda3std3__48in_placeE,(_ZN39_INTERNAL_57b0951e_4_k_cu_12d05be6_30464cuda3std6ranges3__45__cpo9iter_moveE - _ZN39_INTERNAL_57b0951e_4_k_cu_12d05be6_30464cuda3std3__48in_placeE)
_ZN39_INTERNAL_57b0951e_4_k_cu_12d05be6_30464cuda3std3__48in_placeE:
	.zero		1
	.type		_ZN39_INTERNAL_57b0951e_4_k_cu_12d05be6_30464cuda3std6ranges3__45__cpo9iter_moveE,@object
	.size		_ZN39_INTERNAL_57b0951e_4_k_cu_12d05be6_30464cuda3std6ranges3__45__cpo9iter_moveE,(_ZN39_INTERNAL_57b0951e_4_k_cu_12d05be6_30464cuda3std3__45__cpo5beginE - _ZN39_INTERNAL_57b0951e_4_k_cu_12d05be6_30464cuda3std6ranges3__45__cpo9iter_moveE)
_ZN39_INTERNAL_57b0951e_4_k_cu_12d05be6_30464cuda3std6ranges3__45__cpo9iter_moveE:
	.zero		1
	.type		_ZN39_INTERNAL_57b0951e_4_k_cu_12d05be6_30464cuda3std3__45__cpo5beginE,@object
	.size		_ZN39_INTERNAL_57b0951e_4_k_cu_12d05be6_30464cuda3std3__45__cpo5beginE,(_ZN39_INTERNAL_57b0951e_4_k_cu_12d05be6_30464cuda3std3__441_GLOBAL__N__57b0951e_4_k_cu_12d05be6_30466ignoreE - _ZN39_INTERNAL_57b0951e_4_k_cu_12d05be6_30464cuda3std3__45__cpo5beginE)
_ZN39_INTERNAL_57b0951e_4_k_cu_12d05be6_30464cuda3std3__45__cpo5beginE:
	.zero		1
	.type		_ZN39_INTERNAL_57b0951e_4_k_cu_12d05be6_30464cuda3std3__441_GLOBAL__N__57b0951e_4_k_cu_12d05be6_30466ignoreE,@object
	.size		_ZN39_INTERNAL_57b0951e_4_k_cu_12d05be6_30464cuda3std3__441_GLOBAL__N__57b0951e_4_k_cu_12d05be6_30466ignoreE,(_ZN39_INTERNAL_57b0951e_4_k_cu_12d05be6_30464cute7productE - _ZN39_INTERNAL_57b0951e_4_k_cu_12d05be6_30464cuda3std3__441_GLOBAL__N__57b0951e_4_k_cu_12d05be6_30466ignoreE)
_ZN39_INTERNAL_57b0951e_4_k_cu_12d05be6_30464cuda3std3__441_GLOBAL__N__57b0951e_4_k_cu_12d05be6_30466ignoreE:
	.zero		1
	.type		_ZN39_INTERNAL_57b0951e_4_k_cu_12d05be6_30464cute7productE,@object
	.size		_ZN39_INTERNAL_57b0951e_4_k_cu_12d05be6_30464cute7productE,(_ZN39_INTERNAL_57b0951e_4_k_cu_12d05be6_30464cuda3std3__45__cpo3endE - _ZN39_INTERNAL_57b0951e_4_k_cu_12d05be6_30464cute7productE)
_ZN39_INTERNAL_57b0951e_4_k_cu_12d05be6_30464cute7productE:
	.zero		1
	.type		_ZN39_INTERNAL_57b0951e_4_k_cu_12d05be6_30464cuda3std3__45__cpo3endE,@object
	.size		_ZN39_INTERNAL_57b0951e_4_k_cu_12d05be6_30464cuda3std3__45__cpo3endE,(_ZN39_INTERNAL_57b0951e_4_k_cu_12d05be6_30464cuda3std3__419piecewise_constructE - _ZN39_INTERNAL_57b0951e_4_k_cu_12d05be6_30464cuda3std3__45__cpo3endE)
_ZN39_INTERNAL_57b0951e_4_k_cu_12d05be6_30464cuda3std3__45__cpo3endE:
	.zero		1
	.type		_ZN39_INTERNAL_57b0951e_4_k_cu_12d05be6_30464cuda3std3__419piecewise_constructE,@object
	.size		_ZN39_INTERNAL_57b0951e_4_k_cu_12d05be6_30464cuda3std3__419piecewise_constructE,(_ZN39_INTERNAL_57b0951e_4_k_cu_12d05be6_30464cuda3std3__45__cpo4cendE - _ZN39_INTERNAL_57b0951e_4_k_cu_12d05be6_30464cuda3std3__419piecewise_constructE)
_ZN39_INTERNAL_57b0951e_4_k_cu_12d05be6_30464cuda3std3__419piecewise_constructE:
	.zero		1
	.type		_ZN39_INTERNAL_57b0951e_4_k_cu_12d05be6_30464cuda3std3__45__cpo4cendE,@object
	.size		_ZN39_INTERNAL_57b0951e_4_k_cu_12d05be6_30464cuda3std3__45__cpo4cendE,(_ZN39_INTERNAL_57b0951e_4_k_cu_12d05be6_30464cuda3std6ranges3__45__cpo4swapE - _ZN39_INTERNAL_57b0951e_4_k_cu_12d05be6_30464cuda3std3__45__cpo4cendE)
_ZN39_INTERNAL_57b0951e_4_k_cu_12d05be6_30464cuda3std3__45__cpo4cendE:
	.zero		1
	.type		_ZN39_INTERNAL_57b0951e_4_k_cu_12d05be6_30464cuda3std6ranges3__45__cpo4swapE,@object
	.size		_ZN39_INTERNAL_57b0951e_4_k_cu_12d05be6_30464cuda3std6ranges3__45__cpo4swapE,(.L_7 - _ZN39_INTERNAL_57b0951e_4_k_cu_12d05be6_30464cuda3std6ranges3__45__cpo4swapE)
_ZN39_INTERNAL_57b0951e_4_k_cu_12d05be6_30464cuda3std6ranges3__45__cpo4swapE:
	.zero		1
.L_7:


//--------------------- .nv.constant0._ZN7cutlass6KernelINS_4gemm6kernel13TrmmUniversalINS1_11threadblock13MmaMultistageINS1_9GemmShapeILi128ELi64ELi16EEENS_9transform11threadblock44PredicatedTileAccessIteratorTriangularMatrixINS_11MatrixShapeILi128ELi16EEEdNS_6layout8RowMajorELi1ENS8_29PitchLinearWarpRakedThreadMapINS_16PitchLinearShapeILi16ELi128EEELi256ENSG_ILi16ELi2EEELi1EEELNS_8SideModeE1ELNS_8FillModeE0ELNS_8DiagTypeE3ENS_5ArrayIdLi1ELb1EEEEENS9_25RegularTileAccessIteratorISC_dNSD_40RowMajorTensorOpMultiplicand64bCrosswiseELi1ESJ_Li8EEELNS_4arch14CacheOperation4KindE0ENSA_INSB_ILi16ELi64EEEdSE_Li0ENS8_31PitchLinearWarpStripedThreadMapINSG_ILi64ELi16EEELi256ESI_Li1EEELSK_1ELSL_2ELSM_0ESO_EENSQ_ISW_dNSD_40RowMajorTensorOpMultiplicandCongruous64bELi0ESZ_Li8EEELSV_0EdSE_NS4_9MmaPolicyINS1_4warp11MmaTensorOpINS6_ILi32ELi32ELi16EEEdSR_dS11_dSE_NS14_17MmaTensorOpPolicyINST_3MmaINS6_ILi8ELi8ELi4EEELi32EdSE_dNSD_11ColumnMajorEdSE_NST_13OpMultiplyAddEEENSB_ILi1ELi1EEEEELi1ELb0EbEENSB_ILi0ELi0EEES1G_Li1EEELi3ELNS1_23SharedMemoryClearOptionE1EbEENS_8epilogue11threadblock8EpilogueIS7_S1F_Li1ENS1L_22PredicatedTileIteratorINS1L_26OutputTileOptimalThreadMapINS1L_15OutputTileShapeILi64ELi8ELi4ELi1ELi1EEENS1P_ILi1ELi4ELi1ELi1ELi4EEELi256ELi1ELi64EEEdLb0ENSD_9NoPermuteELb1EEENS1K_4warp24FragmentIteratorTensorOpIS16_S19_dNSN_IdLi2ELb1EEESE_EENS1V_20TileIteratorTensorOpIS16_S19_dSE_EENS1L_18SharedLoadIteratorINS1S_18CompactedThreadMapEdLi8EEENS1K_6thread17LinearCombinationIdLi1EddLNS24_9ScaleType4KindE0ELNS_15FloatRoundStyleE2EdEENSB_ILi0ELi4EEELi1ELi1EEENS4_30GemmIdentityThreadblockSwizzleILi1EEELSK_1ELSL_2ELSM_0EEEEEvNT_6ParamsE --------------------------
	.section	.nv.constant0._ZN7cutlass6KernelINS_4gemm6kernel13TrmmUniversalINS1_11threadblock13MmaMultistageINS1_9GemmShapeILi128ELi64ELi16EEENS_9transform11threadblock44PredicatedTileAccessIteratorTriangularMatrixINS_11MatrixShapeILi128ELi16EEEdNS_6layout8RowMajorELi1ENS8_29PitchLinearWarpRakedThreadMapINS_16PitchLinearShapeILi16ELi128EEELi256ENSG_ILi16ELi2EEELi1EEELNS_8SideModeE1ELNS_8FillModeE0ELNS_8DiagTypeE3ENS_5ArrayIdLi1ELb1EEEEENS9_25RegularTileAccessIteratorISC_dNSD_40RowMajorTensorOpMultiplicand64bCrosswiseELi1ESJ_Li8EEELNS_4arch14CacheOperation4KindE0ENSA_INSB_ILi16ELi64EEEdSE_Li0ENS8_31PitchLinearWarpStripedThreadMapINSG_ILi64ELi16EEELi256ESI_Li1EEELSK_1ELSL_2ELSM_0ESO_EENSQ_ISW_dNSD_40RowMajorTensorOpMultiplicandCongruous64bELi0ESZ_Li8EEELSV_0EdSE_NS4_9MmaPolicyINS1_4warp11MmaTensorOpINS6_ILi32ELi32ELi16EEEdSR_dS11_dSE_NS14_17MmaTensorOpPolicyINST_3MmaINS6_ILi8ELi8ELi4EEELi32EdSE_dNSD_11ColumnMajorEdSE_NST_13OpMultiplyAddEEENSB_ILi1ELi1EEEEELi1ELb0EbEENSB_ILi0ELi0EEES1G_Li1EEELi3ELNS1_23SharedMemoryClearOptionE1EbEENS_8epilogue11threadblock8EpilogueIS7_S1F_Li1ENS1L_22PredicatedTileIteratorINS1L_26OutputTileOptimalThreadMapINS1L_15OutputTileShapeILi64ELi8ELi4ELi1ELi1EEENS1P_ILi1ELi4ELi1ELi1ELi4EEELi256ELi1ELi64EEEdLb0ENSD_9NoPermuteELb1EEENS1K_4warp24FragmentIteratorTensorOpIS16_S19_dNSN_IdLi2ELb1EEESE_EENS1V_20TileIteratorTensorOpIS16_S19_dSE_EENS1L_18SharedLoadIteratorINS1S_18CompactedThreadMapEdLi8EEENS1K_6thread17LinearCombinationIdLi1EddLNS24_9ScaleType4KindE0ELNS_15FloatRoundStyleE2EdEENSB_ILi0ELi4EEELi1ELi1EEENS4_30GemmIdentityThreadblockSwizzleILi1EEELSK_1ELSL_2ELSM_0EEEEEvNT_6ParamsE,"a",@progbits
	.sectionflags	@""
	.align	4
.nv.constant0._ZN7cutlass6KernelINS_4gemm6kernel13TrmmUniversalINS1_11threadblock13MmaMultistageINS1_9GemmShapeILi128ELi64ELi16EEENS_9transform11threadblock44PredicatedTileAccessIteratorTriangularMatrixINS_11MatrixShapeILi128ELi16EEEdNS_6layout8RowMajorELi1ENS8_29PitchLinearWarpRakedThreadMapINS_16PitchLinearShapeILi16ELi128EEELi256ENSG_ILi16ELi2EEELi1EEELNS_8SideModeE1ELNS_8FillModeE0ELNS_8DiagTypeE3ENS_5ArrayIdLi1ELb1EEEEENS9_25RegularTileAccessIteratorISC_dNSD_40RowMajorTensorOpMultiplicand64bCrosswiseELi1ESJ_Li8EEELNS_4arch14CacheOperation4KindE0ENSA_INSB_ILi16ELi64EEEdSE_Li0ENS8_31PitchLinearWarpStripedThreadMapINSG_ILi64ELi16EEELi256ESI_Li1EEELSK_1ELSL_2ELSM_0ESO_EENSQ_ISW_dNSD_40RowMajorTensorOpMultiplicandCongruous64bELi0ESZ_Li8EEELSV_0EdSE_NS4_9MmaPolicyINS1_4warp11MmaTensorOpINS6_ILi32ELi32ELi16EEEdSR_dS11_dSE_NS14_17MmaTensorOpPolicyINST_3MmaINS6_ILi8ELi8ELi4EEELi32EdSE_dNSD_11ColumnMajorEdSE_NST_13OpMultiplyAddEEENSB_ILi1ELi1EEEEELi1ELb0EbEENSB_ILi0ELi0EEES1G_Li1EEELi3ELNS1_23SharedMemoryClearOptionE1EbEENS_8epilogue11threadblock8EpilogueIS7_S1F_Li1ENS1L_22PredicatedTileIteratorINS1L_26OutputTileOptimalThreadMapINS1L_15OutputTileShapeILi64ELi8ELi4ELi1ELi1EEENS1P_ILi1ELi4ELi1ELi1ELi4EEELi256ELi1ELi64EEEdLb0ENSD_9NoPermuteELb1EEENS1K_4warp24FragmentIteratorTensorOpIS16_S19_dNSN_IdLi2ELb1EEESE_EENS1V_20TileIteratorTensorOpIS16_S19_dSE_EENS1L_18SharedLoadIteratorINS1S_18CompactedThreadMapEdLi8EEENS1K_6thread17LinearCombinationIdLi1EddLNS24_9ScaleType4KindE0ELNS_15FloatRoundStyleE2EdEENSB_ILi0ELi4EEELi1ELi1EEENS4_30GemmIdentityThreadblockSwizzleILi1EEELSK_1ELSL_2ELSM_0EEEEEvNT_6ParamsE:
	.zero		824


//--------------------- SYMBOLS --------------------------

	.type		.nv.reservedSmem.offset0,@object
	.size		.nv.reservedSmem.offset0,0x4
